//
// Generated by NVIDIA NVVM Compiler
//
// Compiler Build ID: CL-36424714
// Cuda compilation tools, release 13.0, V13.0.88
// Based on NVVM 20.0.0
//

.version 9.0
.target sm_100
.address_size 64

	// .globl	_Z23dijkstraKernelOptimizedPKiPiiiS1_S1_S1_S1_
.extern .shared .align 16 .b8 shared_mem[];

.visible .entry _Z23dijkstraKernelOptimizedPKiPiiiS1_S1_S1_S1_(
	.param .u64 .ptr .align 1 _Z23dijkstraKernelOptimizedPKiPiiiS1_S1_S1_S1__param_0,
	.param .u64 .ptr .align 1 _Z23dijkstraKernelOptimizedPKiPiiiS1_S1_S1_S1__param_1,
	.param .u32 _Z23dijkstraKernelOptimizedPKiPiiiS1_S1_S1_S1__param_2,
	.param .u32 _Z23dijkstraKernelOptimizedPKiPiiiS1_S1_S1_S1__param_3,
	.param .u64 .ptr .align 1 _Z23dijkstraKernelOptimizedPKiPiiiS1_S1_S1_S1__param_4,
	.param .u64 .ptr .align 1 _Z23dijkstraKernelOptimizedPKiPiiiS1_S1_S1_S1__param_5,
	.param .u64 .ptr .align 1 _Z23dijkstraKernelOptimizedPKiPiiiS1_S1_S1_S1__param_6,
	.param .u64 .ptr .align 1 _Z23dijkstraKernelOptimizedPKiPiiiS1_S1_S1_S1__param_7
)
{
	.reg .pred 	%p<128>;
	.reg .b16 	%rs<33>;
	.reg .b32 	%r<357>;
	.reg .b64 	%rd<44>;

	ld.param.u64 	%rd7, [_Z23dijkstraKernelOptimizedPKiPiiiS1_S1_S1_S1__param_0];
	ld.param.u64 	%rd8, [_Z23dijkstraKernelOptimizedPKiPiiiS1_S1_S1_S1__param_1];
	ld.param.u32 	%r181, [_Z23dijkstraKernelOptimizedPKiPiiiS1_S1_S1_S1__param_2];
	ld.param.u32 	%r182, [_Z23dijkstraKernelOptimizedPKiPiiiS1_S1_S1_S1__param_3];
	ld.param.u64 	%rd3, [_Z23dijkstraKernelOptimizedPKiPiiiS1_S1_S1_S1__param_4];
	ld.param.u64 	%rd4, [_Z23dijkstraKernelOptimizedPKiPiiiS1_S1_S1_S1__param_5];
	ld.param.u64 	%rd5, [_Z23dijkstraKernelOptimizedPKiPiiiS1_S1_S1_S1__param_6];
	ld.param.u64 	%rd6, [_Z23dijkstraKernelOptimizedPKiPiiiS1_S1_S1_S1__param_7];
	cvta.to.global.u64 	%rd1, %rd8;
	cvta.to.global.u64 	%rd2, %rd7;
	mov.u32 	%r183, %ctaid.x;
	mov.u32 	%r184, %ntid.x;
	mov.u32 	%r1, %tid.x;
	mad.lo.s32 	%r2, %r183, %r184, %r1;
	setp.ge.s32 	%p1, %r2, %r182;
	@%p1 bra 	$L__BB0_115;
	cvta.to.global.u64 	%rd9, %rd3;
	cvta.to.global.u64 	%rd10, %rd4;
	cvta.to.global.u64 	%rd11, %rd5;
	cvta.to.global.u64 	%rd12, %rd6;
	mul.wide.s32 	%rd13, %r2, 4;
	add.s64 	%rd14, %rd9, %rd13;
	ld.global.u32 	%r3, [%rd14];
	add.s64 	%rd15, %rd10, %rd13;
	ld.global.u32 	%r4, [%rd15];
	add.s64 	%rd16, %rd11, %rd13;
	ld.global.u32 	%r5, [%rd16];
	add.s64 	%rd17, %rd12, %rd13;
	ld.global.u32 	%r6, [%rd17];
	setp.lt.s32 	%p2, %r3, 0;
	setp.ge.s32 	%p3, %r3, %r181;
	or.pred  	%p4, %p2, %p3;
	setp.lt.s32 	%p5, %r4, 0;
	setp.ge.s32 	%p6, %r4, %r181;
	or.pred  	%p7, %p5, %p6;
	or.pred  	%p9, %p4, %p7;
	setp.lt.s32 	%p10, %r5, 0;
	setp.ge.s32 	%p11, %r5, %r181;
	or.pred  	%p12, %p10, %p11;
	or.pred  	%p14, %p9, %p12;
	setp.lt.s32 	%p15, %r6, 0;
	setp.ge.s32 	%p16, %r6, %r181;
	or.pred  	%p17, %p15, %p16;
	or.pred  	%p19, %p14, %p17;
	not.pred 	%p20, %p19;
	@%p20 bra 	$L__BB0_3;
	add.s64 	%rd43, %rd1, %rd13;
	mov.b32 	%r287, 1000000000;
	st.global.u32 	[%rd43], %r287;
	bra.uni 	$L__BB0_115;
$L__BB0_3:
	setp.ne.s32 	%p21, %r3, %r5;
	setp.ne.s32 	%p22, %r4, %r6;
	or.pred  	%p23, %p21, %p22;
	@%p23 bra 	$L__BB0_5;
	mad.lo.s32 	%r285, %r3, %r181, %r4;
	mul.wide.s32 	%rd38, %r285, 4;
	add.s64 	%rd39, %rd2, %rd38;
	ld.global.u32 	%r286, [%rd39];
	add.s64 	%rd41, %rd1, %rd13;
	st.global.u32 	[%rd41], %r286;
	bra.uni 	$L__BB0_115;
$L__BB0_5:
	mul.lo.s32 	%r8, %r181, %r181;
	mul.lo.s32 	%r185, %r8, %r1;
	shl.b32 	%r186, %r185, 2;
	mov.u32 	%r187, shared_mem;
	add.s32 	%r7, %r187, %r186;
	setp.eq.s32 	%p24, %r181, 0;
	@%p24 bra 	$L__BB0_113;
	shl.b32 	%r189, %r8, 2;
	add.s32 	%r9, %r7, %r189;
	max.u32 	%r10, %r8, 1;
	and.b32  	%r11, %r10, 5;
	setp.lt.u32 	%p25, %r8, 8;
	mov.b32 	%r290, 0;
	@%p25 bra 	$L__BB0_9;
	and.b32  	%r290, %r10, -8;
	mov.b32 	%r288, 0;
$L__BB0_8:
	.pragma "nounroll";
	shl.b32 	%r191, %r288, 2;
	add.s32 	%r192, %r7, %r191;
	mov.b32 	%r193, 1000000000;
	st.shared.u32 	[%r192], %r193;
	add.s32 	%r194, %r9, %r288;
	mov.b16 	%rs1, 0;
	st.shared.u8 	[%r194], %rs1;
	st.shared.u32 	[%r192+4], %r193;
	st.shared.u8 	[%r194+1], %rs1;
	st.shared.u32 	[%r192+8], %r193;
	st.shared.u8 	[%r194+2], %rs1;
	st.shared.u32 	[%r192+12], %r193;
	st.shared.u8 	[%r194+3], %rs1;
	st.shared.u32 	[%r192+16], %r193;
	st.shared.u8 	[%r194+4], %rs1;
	st.shared.u32 	[%r192+20], %r193;
	st.shared.u8 	[%r194+5], %rs1;
	st.shared.u32 	[%r192+24], %r193;
	st.shared.u8 	[%r194+6], %rs1;
	st.shared.u32 	[%r192+28], %r193;
	st.shared.u8 	[%r194+7], %rs1;
	add.s32 	%r288, %r288, 8;
	setp.ne.s32 	%p26, %r288, %r290;
	@%p26 bra 	$L__BB0_8;
$L__BB0_9:
	setp.eq.s32 	%p27, %r11, 0;
	@%p27 bra 	$L__BB0_14;
	setp.lt.u32 	%p28, %r11, 4;
	@%p28 bra 	$L__BB0_12;
	shl.b32 	%r195, %r290, 2;
	add.s32 	%r196, %r7, %r195;
	mov.b32 	%r197, 1000000000;
	st.shared.u32 	[%r196], %r197;
	add.s32 	%r198, %r9, %r290;
	mov.b16 	%rs2, 0;
	st.shared.u8 	[%r198], %rs2;
	st.shared.u32 	[%r196+4], %r197;
	st.shared.u8 	[%r198+1], %rs2;
	st.shared.u32 	[%r196+8], %r197;
	st.shared.u8 	[%r198+2], %rs2;
	st.shared.u32 	[%r196+12], %r197;
	st.shared.u8 	[%r198+3], %rs2;
	add.s32 	%r290, %r290, 4;
$L__BB0_12:
	and.b32  	%r199, %r10, 1;
	setp.eq.b32 	%p29, %r199, 1;
	not.pred 	%p30, %p29;
	@%p30 bra 	$L__BB0_14;
	shl.b32 	%r200, %r290, 2;
	add.s32 	%r201, %r7, %r200;
	mov.b32 	%r202, 1000000000;
	st.shared.u32 	[%r201], %r202;
	add.s32 	%r203, %r9, %r290;
	mov.b16 	%rs3, 0;
	st.shared.u8 	[%r203], %rs3;
$L__BB0_14:
	mad.lo.s32 	%r205, %r3, %r181, %r4;
	mul.wide.s32 	%rd18, %r205, 4;
	add.s64 	%rd19, %rd2, %rd18;
	ld.global.u32 	%r206, [%rd19];
	shl.b32 	%r207, %r205, 2;
	add.s32 	%r208, %r7, %r207;
	st.shared.u32 	[%r208], %r206;
	add.s32 	%r18, %r181, -1;
	max.u32 	%r209, %r8, 4;
	add.s32 	%r210, %r209, -1;
	shr.u32 	%r211, %r210, 2;
	add.s32 	%r212, %r211, 1;
	and.b32  	%r19, %r212, 3;
	and.b32  	%r20, %r212, 2147483644;
	mov.b32 	%r291, 0;
$L__BB0_15:
	setp.lt.u32 	%p31, %r8, 13;
	mov.b32 	%r324, 1000000000;
	mov.b32 	%r325, -1;
	mov.b32 	%r330, 0;
	@%p31 bra 	$L__BB0_62;
	mov.b32 	%r324, 1000000000;
	mov.b32 	%r325, -1;
	mov.b32 	%r330, 0;
	mov.u32 	%r295, %r330;
$L__BB0_17:
	add.s32 	%r26, %r9, %r330;
	ld.shared.u8 	%rs4, [%r26];
	setp.ne.s16 	%p32, %rs4, 0;
	shl.b32 	%r220, %r330, 2;
	add.s32 	%r27, %r7, %r220;
	@%p32 bra 	$L__BB0_19;
	ld.shared.u32 	%r221, [%r27];
	setp.lt.s32 	%p33, %r221, %r324;
	min.s32 	%r324, %r221, %r324;
	selp.b32 	%r325, %r330, %r325, %p33;
$L__BB0_19:
	add.s32 	%r32, %r330, 1;
	setp.ge.u32 	%p34, %r32, %r8;
	@%p34 bra 	$L__BB0_22;
	ld.shared.u8 	%rs5, [%r26+1];
	setp.ne.s16 	%p35, %rs5, 0;
	@%p35 bra 	$L__BB0_22;
	ld.shared.u32 	%r222, [%r27+4];
	setp.lt.s32 	%p36, %r222, %r324;
	min.s32 	%r324, %r222, %r324;
	selp.b32 	%r325, %r32, %r325, %p36;
$L__BB0_22:
	add.s32 	%r37, %r330, 2;
	setp.ge.u32 	%p37, %r37, %r8;
	@%p37 bra 	$L__BB0_25;
	ld.shared.u8 	%rs6, [%r26+2];
	setp.ne.s16 	%p38, %rs6, 0;
	@%p38 bra 	$L__BB0_25;
	ld.shared.u32 	%r223, [%r27+8];
	setp.lt.s32 	%p39, %r223, %r324;
	min.s32 	%r324, %r223, %r324;
	selp.b32 	%r325, %r37, %r325, %p39;
$L__BB0_25:
	add.s32 	%r42, %r330, 3;
	setp.ge.u32 	%p40, %r42, %r8;
	@%p40 bra 	$L__BB0_28;
	ld.shared.u8 	%rs7, [%r26+3];
	setp.ne.s16 	%p41, %rs7, 0;
	@%p41 bra 	$L__BB0_28;
	ld.shared.u32 	%r224, [%r27+12];
	setp.lt.s32 	%p42, %r224, %r324;
	min.s32 	%r324, %r224, %r324;
	selp.b32 	%r325, %r42, %r325, %p42;
$L__BB0_28:
	ld.shared.u8 	%rs8, [%r26+4];
	setp.ne.s16 	%p43, %rs8, 0;
	@%p43 bra 	$L__BB0_30;
	add.s32 	%r225, %r330, 4;
	ld.shared.u32 	%r226, [%r27+16];
	setp.lt.s32 	%p44, %r226, %r324;
	min.s32 	%r324, %r226, %r324;
	selp.b32 	%r325, %r225, %r325, %p44;
$L__BB0_30:
	add.s32 	%r51, %r330, 5;
	setp.ge.u32 	%p45, %r51, %r8;
	@%p45 bra 	$L__BB0_33;
	ld.shared.u8 	%rs9, [%r26+5];
	setp.ne.s16 	%p46, %rs9, 0;
	@%p46 bra 	$L__BB0_33;
	ld.shared.u32 	%r227, [%r27+20];
	setp.lt.s32 	%p47, %r227, %r324;
	min.s32 	%r324, %r227, %r324;
	selp.b32 	%r325, %r51, %r325, %p47;
$L__BB0_33:
	add.s32 	%r56, %r330, 6;
	setp.ge.u32 	%p48, %r56, %r8;
	@%p48 bra 	$L__BB0_36;
	ld.shared.u8 	%rs10, [%r26+6];
	setp.ne.s16 	%p49, %rs10, 0;
	@%p49 bra 	$L__BB0_36;
	ld.shared.u32 	%r228, [%r27+24];
	setp.lt.s32 	%p50, %r228, %r324;
	min.s32 	%r324, %r228, %r324;
	selp.b32 	%r325, %r56, %r325, %p50;
$L__BB0_36:
	add.s32 	%r61, %r330, 7;
	setp.ge.u32 	%p51, %r61, %r8;
	@%p51 bra 	$L__BB0_39;
	ld.shared.u8 	%rs11, [%r26+7];
	setp.ne.s16 	%p52, %rs11, 0;
	@%p52 bra 	$L__BB0_39;
	ld.shared.u32 	%r229, [%r27+28];
	setp.lt.s32 	%p53, %r229, %r324;
	min.s32 	%r324, %r229, %r324;
	selp.b32 	%r325, %r61, %r325, %p53;
$L__BB0_39:
	ld.shared.u8 	%rs12, [%r26+8];
	setp.ne.s16 	%p54, %rs12, 0;
	@%p54 bra 	$L__BB0_41;
	add.s32 	%r230, %r330, 8;
	ld.shared.u32 	%r231, [%r27+32];
	setp.lt.s32 	%p55, %r231, %r324;
	min.s32 	%r324, %r231, %r324;
	selp.b32 	%r325, %r230, %r325, %p55;
$L__BB0_41:
	add.s32 	%r70, %r330, 9;
	setp.ge.u32 	%p56, %r70, %r8;
	@%p56 bra 	$L__BB0_44;
	ld.shared.u8 	%rs13, [%r26+9];
	setp.ne.s16 	%p57, %rs13, 0;
	@%p57 bra 	$L__BB0_44;
	ld.shared.u32 	%r232, [%r27+36];
	setp.lt.s32 	%p58, %r232, %r324;
	min.s32 	%r324, %r232, %r324;
	selp.b32 	%r325, %r70, %r325, %p58;
$L__BB0_44:
	add.s32 	%r75, %r330, 10;
	setp.ge.u32 	%p59, %r75, %r8;
	@%p59 bra 	$L__BB0_47;
	ld.shared.u8 	%rs14, [%r26+10];
	setp.ne.s16 	%p60, %rs14, 0;
	@%p60 bra 	$L__BB0_47;
	ld.shared.u32 	%r233, [%r27+40];
	setp.lt.s32 	%p61, %r233, %r324;
	min.s32 	%r324, %r233, %r324;
	selp.b32 	%r325, %r75, %r325, %p61;
$L__BB0_47:
	add.s32 	%r80, %r330, 11;
	setp.ge.u32 	%p62, %r80, %r8;
	@%p62 bra 	$L__BB0_50;
	ld.shared.u8 	%rs15, [%r26+11];
	setp.ne.s16 	%p63, %rs15, 0;
	@%p63 bra 	$L__BB0_50;
	ld.shared.u32 	%r234, [%r27+44];
	setp.lt.s32 	%p64, %r234, %r324;
	min.s32 	%r324, %r234, %r324;
	selp.b32 	%r325, %r80, %r325, %p64;
$L__BB0_50:
	ld.shared.u8 	%rs16, [%r26+12];
	setp.ne.s16 	%p65, %rs16, 0;
	@%p65 bra 	$L__BB0_52;
	add.s32 	%r235, %r330, 12;
	ld.shared.u32 	%r236, [%r27+48];
	setp.lt.s32 	%p66, %r236, %r324;
	min.s32 	%r324, %r236, %r324;
	selp.b32 	%r325, %r235, %r325, %p66;
$L__BB0_52:
	add.s32 	%r89, %r330, 13;
	setp.ge.u32 	%p67, %r89, %r8;
	@%p67 bra 	$L__BB0_55;
	ld.shared.u8 	%rs17, [%r26+13];
	setp.ne.s16 	%p68, %rs17, 0;
	@%p68 bra 	$L__BB0_55;
	ld.shared.u32 	%r237, [%r27+52];
	setp.lt.s32 	%p69, %r237, %r324;
	min.s32 	%r324, %r237, %r324;
	selp.b32 	%r325, %r89, %r325, %p69;
$L__BB0_55:
	add.s32 	%r94, %r330, 14;
	setp.ge.u32 	%p70, %r94, %r8;
	@%p70 bra 	$L__BB0_58;
	ld.shared.u8 	%rs18, [%r26+14];
	setp.ne.s16 	%p71, %rs18, 0;
	@%p71 bra 	$L__BB0_58;
	ld.shared.u32 	%r238, [%r27+56];
	setp.lt.s32 	%p72, %r238, %r324;
	min.s32 	%r324, %r238, %r324;
	selp.b32 	%r325, %r94, %r325, %p72;
$L__BB0_58:
	add.s32 	%r99, %r330, 15;
	setp.ge.u32 	%p73, %r99, %r8;
	@%p73 bra 	$L__BB0_61;
	ld.shared.u8 	%rs19, [%r26+15];
	setp.ne.s16 	%p74, %rs19, 0;
	@%p74 bra 	$L__BB0_61;
	ld.shared.u32 	%r239, [%r27+60];
	setp.lt.s32 	%p75, %r239, %r324;
	min.s32 	%r324, %r239, %r324;
	selp.b32 	%r325, %r99, %r325, %p75;
$L__BB0_61:
	add.s32 	%r330, %r330, 16;
	add.s32 	%r295, %r295, 4;
	setp.ne.s32 	%p76, %r295, %r20;
	@%p76 bra 	$L__BB0_17;
$L__BB0_62:
	setp.eq.s32 	%p77, %r19, 0;
	@%p77 bra 	$L__BB0_98;
	add.s32 	%r111, %r9, %r330;
	ld.shared.u8 	%rs20, [%r111];
	setp.ne.s16 	%p78, %rs20, 0;
	shl.b32 	%r240, %r330, 2;
	add.s32 	%r112, %r7, %r240;
	@%p78 bra 	$L__BB0_65;
	ld.shared.u32 	%r241, [%r112];
	setp.lt.s32 	%p79, %r241, %r324;
	min.s32 	%r324, %r241, %r324;
	selp.b32 	%r325, %r330, %r325, %p79;
$L__BB0_65:
	add.s32 	%r117, %r330, 1;
	setp.ge.u32 	%p80, %r117, %r8;
	@%p80 bra 	$L__BB0_68;
	ld.shared.u8 	%rs21, [%r111+1];
	setp.ne.s16 	%p81, %rs21, 0;
	@%p81 bra 	$L__BB0_68;
	ld.shared.u32 	%r242, [%r112+4];
	setp.lt.s32 	%p82, %r242, %r324;
	min.s32 	%r324, %r242, %r324;
	selp.b32 	%r325, %r117, %r325, %p82;
$L__BB0_68:
	add.s32 	%r122, %r330, 2;
	setp.ge.u32 	%p83, %r122, %r8;
	@%p83 bra 	$L__BB0_71;
	ld.shared.u8 	%rs22, [%r111+2];
	setp.ne.s16 	%p84, %rs22, 0;
	@%p84 bra 	$L__BB0_71;
	ld.shared.u32 	%r243, [%r112+8];
	setp.lt.s32 	%p85, %r243, %r324;
	min.s32 	%r324, %r243, %r324;
	selp.b32 	%r325, %r122, %r325, %p85;
$L__BB0_71:
	add.s32 	%r127, %r330, 3;
	setp.ge.u32 	%p86, %r127, %r8;
	@%p86 bra 	$L__BB0_74;
	ld.shared.u8 	%rs23, [%r111+3];
	setp.ne.s16 	%p87, %rs23, 0;
	@%p87 bra 	$L__BB0_74;
	ld.shared.u32 	%r244, [%r112+12];
	setp.lt.s32 	%p88, %r244, %r324;
	min.s32 	%r324, %r244, %r324;
	selp.b32 	%r325, %r127, %r325, %p88;
$L__BB0_74:
	setp.eq.s32 	%p89, %r19, 1;
	@%p89 bra 	$L__BB0_98;
	ld.shared.u8 	%rs24, [%r111+4];
	setp.ne.s16 	%p90, %rs24, 0;
	@%p90 bra 	$L__BB0_77;
	ld.shared.u32 	%r245, [%r112+16];
	setp.lt.s32 	%p91, %r245, %r324;
	min.s32 	%r324, %r245, %r324;
	add.s32 	%r246, %r330, 4;
	selp.b32 	%r325, %r246, %r325, %p91;
$L__BB0_77:
	add.s32 	%r136, %r330, 5;
	setp.ge.u32 	%p92, %r136, %r8;
	@%p92 bra 	$L__BB0_80;
	ld.shared.u8 	%rs25, [%r111+5];
	setp.ne.s16 	%p93, %rs25, 0;
	@%p93 bra 	$L__BB0_80;
	ld.shared.u32 	%r247, [%r112+20];
	setp.lt.s32 	%p94, %r247, %r324;
	min.s32 	%r324, %r247, %r324;
	selp.b32 	%r325, %r136, %r325, %p94;
$L__BB0_80:
	add.s32 	%r141, %r330, 6;
	setp.ge.u32 	%p95, %r141, %r8;
	@%p95 bra 	$L__BB0_83;
	ld.shared.u8 	%rs26, [%r111+6];
	setp.ne.s16 	%p96, %rs26, 0;
	@%p96 bra 	$L__BB0_83;
	ld.shared.u32 	%r248, [%r112+24];
	setp.lt.s32 	%p97, %r248, %r324;
	min.s32 	%r324, %r248, %r324;
	selp.b32 	%r325, %r141, %r325, %p97;
$L__BB0_83:
	add.s32 	%r146, %r330, 7;
	setp.ge.u32 	%p98, %r146, %r8;
	@%p98 bra 	$L__BB0_86;
	ld.shared.u8 	%rs27, [%r111+7];
	setp.ne.s16 	%p99, %rs27, 0;
	@%p99 bra 	$L__BB0_86;
	ld.shared.u32 	%r249, [%r112+28];
	setp.lt.s32 	%p100, %r249, %r324;
	min.s32 	%r324, %r249, %r324;
	selp.b32 	%r325, %r146, %r325, %p100;
$L__BB0_86:
	setp.eq.s32 	%p101, %r19, 2;
	@%p101 bra 	$L__BB0_98;
	ld.shared.u8 	%rs28, [%r111+8];
	setp.ne.s16 	%p102, %rs28, 0;
	@%p102 bra 	$L__BB0_89;
	ld.shared.u32 	%r250, [%r112+32];
	setp.lt.s32 	%p103, %r250, %r324;
	min.s32 	%r324, %r250, %r324;
	add.s32 	%r251, %r330, 8;
	selp.b32 	%r325, %r251, %r325, %p103;
$L__BB0_89:
	add.s32 	%r155, %r330, 9;
	setp.ge.u32 	%p104, %r155, %r8;
	@%p104 bra 	$L__BB0_92;
	ld.shared.u8 	%rs29, [%r111+9];
	setp.ne.s16 	%p105, %rs29, 0;
	@%p105 bra 	$L__BB0_92;
	ld.shared.u32 	%r252, [%r112+36];
	setp.lt.s32 	%p106, %r252, %r324;
	min.s32 	%r324, %r252, %r324;
	selp.b32 	%r325, %r155, %r325, %p106;
$L__BB0_92:
	add.s32 	%r160, %r330, 10;
	setp.ge.u32 	%p107, %r160, %r8;
	@%p107 bra 	$L__BB0_95;
	ld.shared.u8 	%rs30, [%r111+10];
	setp.ne.s16 	%p108, %rs30, 0;
	@%p108 bra 	$L__BB0_95;
	ld.shared.u32 	%r253, [%r112+40];
	setp.lt.s32 	%p109, %r253, %r324;
	min.s32 	%r324, %r253, %r324;
	selp.b32 	%r325, %r160, %r325, %p109;
$L__BB0_95:
	add.s32 	%r165, %r330, 11;
	setp.ge.u32 	%p110, %r165, %r8;
	@%p110 bra 	$L__BB0_98;
	ld.shared.u8 	%rs31, [%r111+11];
	setp.ne.s16 	%p111, %rs31, 0;
	@%p111 bra 	$L__BB0_98;
	ld.shared.u32 	%r254, [%r112+44];
	setp.lt.s32 	%p112, %r254, %r324;
	min.s32 	%r324, %r254, %r324;
	selp.b32 	%r325, %r165, %r325, %p112;
$L__BB0_98:
	setp.eq.s32 	%p113, %r325, -1;
	setp.eq.s32 	%p114, %r324, 1000000000;
	or.pred  	%p115, %p113, %p114;
	@%p115 bra 	$L__BB0_114;
	add.s32 	%r255, %r9, %r325;
	mov.b16 	%rs32, 1;
	st.shared.u8 	[%r255], %rs32;
	div.s32 	%r256, %r325, %r181;
	mul.lo.s32 	%r257, %r256, %r181;
	sub.s32 	%r171, %r325, %r257;
	setp.eq.s32 	%p116, %r256, %r5;
	setp.eq.s32 	%p117, %r171, %r6;
	and.pred  	%p118, %p116, %p117;
	@%p118 bra 	$L__BB0_114;
	setp.lt.s32 	%p119, %r256, 1;
	@%p119 bra 	$L__BB0_103;
	add.s32 	%r258, %r256, -1;
	mad.lo.s32 	%r259, %r258, %r181, %r171;
	mul.wide.s32 	%rd20, %r259, 4;
	add.s64 	%rd21, %rd2, %rd20;
	ld.global.u32 	%r260, [%rd21];
	add.s32 	%r172, %r260, %r324;
	shl.b32 	%r261, %r259, 2;
	add.s32 	%r173, %r7, %r261;
	ld.shared.u32 	%r262, [%r173];
	setp.ge.s32 	%p120, %r172, %r262;
	@%p120 bra 	$L__BB0_103;
	st.shared.u32 	[%r173], %r172;
$L__BB0_103:
	setp.ge.s32 	%p121, %r256, %r18;
	@%p121 bra 	$L__BB0_106;
	mad.lo.s32 	%r263, %r181, %r256, %r181;
	add.s32 	%r264, %r263, %r171;
	mul.wide.s32 	%rd22, %r264, 4;
	add.s64 	%rd23, %rd2, %rd22;
	ld.global.u32 	%r265, [%rd23];
	add.s32 	%r174, %r265, %r324;
	shl.b32 	%r266, %r264, 2;
	add.s32 	%r175, %r7, %r266;
	ld.shared.u32 	%r267, [%r175];
	setp.ge.s32 	%p122, %r174, %r267;
	@%p122 bra 	$L__BB0_106;
	st.shared.u32 	[%r175], %r174;
$L__BB0_106:
	setp.lt.s32 	%p123, %r171, 1;
	@%p123 bra 	$L__BB0_109;
	add.s32 	%r269, %r171, %r257;
	cvt.s64.s32 	%rd24, %r257;
	cvt.u64.u32 	%rd25, %r171;
	add.s64 	%rd26, %rd25, %rd24;
	shl.b64 	%rd27, %rd26, 2;
	add.s64 	%rd28, %rd2, %rd27;
	ld.global.u32 	%r270, [%rd28+-4];
	add.s32 	%r176, %r270, %r324;
	shl.b32 	%r271, %r269, 2;
	add.s32 	%r177, %r7, %r271;
	ld.shared.u32 	%r272, [%r177+-4];
	setp.ge.s32 	%p124, %r176, %r272;
	@%p124 bra 	$L__BB0_109;
	st.shared.u32 	[%r177+-4], %r176;
$L__BB0_109:
	setp.ge.s32 	%p125, %r171, %r18;
	@%p125 bra 	$L__BB0_112;
	add.s32 	%r274, %r171, %r257;
	cvt.s64.s32 	%rd29, %r257;
	cvt.s64.s32 	%rd30, %r171;
	add.s64 	%rd31, %rd30, %rd29;
	shl.b64 	%rd32, %rd31, 2;
	add.s64 	%rd33, %rd2, %rd32;
	ld.global.u32 	%r275, [%rd33+4];
	add.s32 	%r178, %r275, %r324;
	shl.b32 	%r276, %r274, 2;
	add.s32 	%r179, %r7, %r276;
	ld.shared.u32 	%r277, [%r179+4];
	setp.ge.s32 	%p126, %r178, %r277;
	@%p126 bra 	$L__BB0_112;
	st.shared.u32 	[%r179+4], %r178;
$L__BB0_112:
	add.s32 	%r291, %r291, 1;
	setp.eq.s32 	%p127, %r291, %r10;
	@%p127 bra 	$L__BB0_114;
	bra.uni 	$L__BB0_15;
$L__BB0_113:
	mul.wide.u32 	%rd34, %r4, 4;
	add.s64 	%rd35, %rd2, %rd34;
	ld.global.u32 	%r278, [%rd35];
	shl.b32 	%r279, %r4, 2;
	add.s32 	%r280, %r7, %r279;
	st.shared.u32 	[%r280], %r278;
$L__BB0_114:
	mad.lo.s32 	%r281, %r5, %r181, %r6;
	shl.b32 	%r282, %r281, 2;
	add.s32 	%r283, %r7, %r282;
	ld.shared.u32 	%r284, [%r283];
	add.s64 	%rd37, %rd1, %rd13;
	st.global.u32 	[%rd37], %r284;
$L__BB0_115:
	ret;

}
	// .globl	_Z14fastPathKernelPKiPiiiS1_S1_S1_S1_
.visible .entry _Z14fastPathKernelPKiPiiiS1_S1_S1_S1_(
	.param .u64 .ptr .align 1 _Z14fastPathKernelPKiPiiiS1_S1_S1_S1__param_0,
	.param .u64 .ptr .align 1 _Z14fastPathKernelPKiPiiiS1_S1_S1_S1__param_1,
	.param .u32 _Z14fastPathKernelPKiPiiiS1_S1_S1_S1__param_2,
	.param .u32 _Z14fastPathKernelPKiPiiiS1_S1_S1_S1__param_3,
	.param .u64 .ptr .align 1 _Z14fastPathKernelPKiPiiiS1_S1_S1_S1__param_4,
	.param .u64 .ptr .align 1 _Z14fastPathKernelPKiPiiiS1_S1_S1_S1__param_5,
	.param .u64 .ptr .align 1 _Z14fastPathKernelPKiPiiiS1_S1_S1_S1__param_6,
	.param .u64 .ptr .align 1 _Z14fastPathKernelPKiPiiiS1_S1_S1_S1__param_7
)
{
	.reg .pred 	%p<5>;
	.reg .b32 	%r<19>;
	.reg .b64 	%rd<20>;

	ld.param.u64 	%rd6, [_Z14fastPathKernelPKiPiiiS1_S1_S1_S1__param_1];
	ld.param.u32 	%r4, [_Z14fastPathKernelPKiPiiiS1_S1_S1_S1__param_3];
	ld.param.u64 	%rd2, [_Z14fastPathKernelPKiPiiiS1_S1_S1_S1__param_4];
	ld.param.u64 	%rd3, [_Z14fastPathKernelPKiPiiiS1_S1_S1_S1__param_5];
	ld.param.u64 	%rd4, [_Z14fastPathKernelPKiPiiiS1_S1_S1_S1__param_6];
	ld.param.u64 	%rd5, [_Z14fastPathKernelPKiPiiiS1_S1_S1_S1__param_7];
	cvta.to.global.u64 	%rd1, %rd6;
	mov.u32 	%r5, %ctaid.x;
	mov.u32 	%r6, %ntid.x;
	mov.u32 	%r7, %tid.x;
	mad.lo.s32 	%r1, %r5, %r6, %r7;
	setp.ge.s32 	%p1, %r1, %r4;
	@%p1 bra 	$L__BB1_4;
	cvta.to.global.u64 	%rd7, %rd2;
	cvta.to.global.u64 	%rd8, %rd3;
	cvta.to.global.u64 	%rd9, %rd4;
	cvta.to.global.u64 	%rd10, %rd5;
	mul.wide.s32 	%rd11, %r1, 4;
	add.s64 	%rd12, %rd7, %rd11;
	ld.global.u32 	%r8, [%rd12];
	add.s64 	%rd13, %rd8, %rd11;
	ld.global.u32 	%r9, [%rd13];
	add.s64 	%rd14, %rd9, %rd11;
	ld.global.u32 	%r10, [%rd14];
	add.s64 	%rd15, %rd10, %rd11;
	ld.global.u32 	%r12, [%rd15];
	setp.ne.s32 	%p2, %r8, %r9;
	setp.ne.s32 	%p3, %r10, %r12;
	sub.s32 	%r14, %r10, %r8;
	abs.s32 	%r2, %r14;
	sub.s32 	%r15, %r12, %r9;
	abs.s32 	%r3, %r15;
	or.pred  	%p4, %p2, %p3;
	@%p4 bra 	$L__BB1_3;
	add.s32 	%r18, %r3, %r2;
	add.s64 	%rd19, %rd1, %rd11;
	st.global.u32 	[%rd19], %r18;
	bra.uni 	$L__BB1_4;
$L__BB1_3:
	add.s32 	%r16, %r3, %r2;
	shl.b32 	%r17, %r16, 1;
	add.s64 	%rd17, %rd1, %rd11;
	st.global.u32 	[%rd17], %r17;
$L__BB1_4:
	ret;

}


// ===== COMPILED SASS (sm_100) =====

	.target	sm_100

	.elftype	@"ET_EXEC"


//--------------------- .note.nv.tkinfo           --------------------------
	.section	.note.nv.tkinfo,"",@"SHT_NOTE"
	.sectionflags	@"SHF_NOTE_NV_TKINFO"
	.tkinfo
        /*0018*/ 	.word	0x00000002
        /*0030*/ 	.string	""
        /*0030*/ 	.string	"ptxas"
        /*0030*/ 	.string	"Cuda compilation tools, release 13.0, V13.0.88"
        /*0030*/ 	.string	"Build cuda_13.0.r13.0/compiler.36424714_0"
        /*0030*/ 	.string	"-arch sm_100 -m 64 "



//--------------------- .note.nv.cuinfo           --------------------------
	.section	.note.nv.cuinfo,"",@"SHT_NOTE"
	.sectionflags	@"SHF_NOTE_NV_CUINFO"
        /*0018*/ 	.short	0x0002
        /*001a*/ 	.short	0x0064
        /*001c*/ 	.short	0x0082
	.zero		2


//--------------------- .nv.info                  --------------------------
	.section	.nv.info,"",@"SHT_CUDA_INFO"
	.align	4


	//----- nvinfo : EIATTR_REGCOUNT
	.align		4
        /*0000*/ 	.byte	0x04, 0x2f
        /*0002*/ 	.short	(.L_1 - .L_0)
	.align		4
.L_0:
        /*0004*/ 	.word	index@(_Z23dijkstraKernelOptimizedPKiPiiiS1_S1_S1_S1_)
        /*0008*/ 	.word	0x0000001b


	//----- nvinfo : EIATTR_FRAME_SIZE
	.align		4
.L_1:
        /*000c*/ 	.byte	0x04, 0x11
        /*000e*/ 	.short	(.L_3 - .L_2)
	.align		4
.L_2:
        /*0010*/ 	.word	index@(_Z23dijkstraKernelOptimizedPKiPiiiS1_S1_S1_S1_)
        /*0014*/ 	.word	0x00000000


	//----- nvinfo : EIATTR_REGCOUNT
	.align		4
.L_3:
        /*0018*/ 	.byte	0x04, 0x2f
        /*001a*/ 	.short	(.L_5 - .L_4)
	.align		4
.L_4:
        /*001c*/ 	.word	index@(_Z14fastPathKernelPKiPiiiS1_S1_S1_S1_)
        /*0020*/ 	.word	0x00000010


	//----- nvinfo : EIATTR_FRAME_SIZE
	.align		4
.L_5:
        /*0024*/ 	.byte	0x04, 0x11
        /*0026*/ 	.short	(.L_7 - .L_6)
	.align		4
.L_6:
        /*0028*/ 	.word	index@(_Z14fastPathKernelPKiPiiiS1_S1_S1_S1_)
        /*002c*/ 	.word	0x00000000


	//----- nvinfo : EIATTR_MIN_STACK_SIZE
	.align		4
.L_7:
        /*0030*/ 	.byte	0x04, 0x12
        /*0032*/ 	.short	(.L_9 - .L_8)
	.align		4
.L_8:
        /*0034*/ 	.word	index@(_Z14fastPathKernelPKiPiiiS1_S1_S1_S1_)
        /*0038*/ 	.word	0x00000000


	//----- nvinfo : EIATTR_MIN_STACK_SIZE
	.align		4
.L_9:
        /*003c*/ 	.byte	0x04, 0x12
        /*003e*/ 	.short	(.L_11 - .L_10)
	.align		4
.L_10:
        /*0040*/ 	.word	index@(_Z23dijkstraKernelOptimizedPKiPiiiS1_S1_S1_S1_)
        /*0044*/ 	.word	0x00000000
.L_11:


//--------------------- .nv.compat                --------------------------
	.section	.nv.compat,"",@"SHT_CUDA_COMPAT_INFO"
	.align	4
        /*0000*/ 	.byte	0x02, 0x09, 0x00, 0x00, 0x02, 0x02, 0x01, 0x00, 0x02, 0x05, 0x05, 0x00, 0x03, 0x07, 0x01, 0x01
        /*0010*/ 	.byte	0x02, 0x03, 0x00, 0x00, 0x02, 0x06, 0x01, 0x00, 0x04, 0x0b, 0x08, 0x00, 0x09, 0x00, 0x00, 0x00
        /*0020*/ 	.byte	0x00, 0x00, 0x00, 0x00


//--------------------- .nv.info._Z14fastPathKernelPKiPiiiS1_S1_S1_S1_ --------------------------
	.section	.nv.info._Z14fastPathKernelPKiPiiiS1_S1_S1_S1_,"",@"SHT_CUDA_INFO"
	.sectionflags	@""
	.align	4


	//----- nvinfo : EIATTR_CUDA_API_VERSION
	.align		4
        /*0000*/ 	.byte	0x04, 0x37
        /*0002*/ 	.short	(.L_13 - .L_12)
.L_12:
        /*0004*/ 	.word	0x00000082


	//----- nvinfo : EIATTR_KPARAM_INFO
	.align		4
.L_13:
        /*0008*/ 	.byte	0x04, 0x17
        /*000a*/ 	.short	(.L_15 - .L_14)
.L_14:
        /*000c*/ 	.word	0x00000000
        /*0010*/ 	.short	0x0007
        /*0012*/ 	.short	0x0030
        /*0014*/ 	.byte	0x00, 0xf5, 0x21, 0x00


	//----- nvinfo : EIATTR_KPARAM_INFO
	.align		4
.L_15:
        /*0018*/ 	.byte	0x04, 0x17
        /*001a*/ 	.short	(.L_17 - .L_16)
.L_16:
        /*001c*/ 	.word	0x00000000
        /*0020*/ 	.short	0x0006
        /*0022*/ 	.short	0x0028
        /*0024*/ 	.byte	0x00, 0xf5, 0x21, 0x00


	//----- nvinfo : EIATTR_KPARAM_INFO
	.align		4
.L_17:
        /*0028*/ 	.byte	0x04, 0x17
        /*002a*/ 	.short	(.L_19 - .L_18)
.L_18:
        /*002c*/ 	.word	0x00000000
        /*0030*/ 	.short	0x0005
        /*0032*/ 	.short	0x0020
        /*0034*/ 	.byte	0x00, 0xf5, 0x21, 0x00


	//----- nvinfo : EIATTR_KPARAM_INFO
	.align		4
.L_19:
        /*0038*/ 	.byte	0x04, 0x17
        /*003a*/ 	.short	(.L_21 - .L_20)
.L_20:
        /*003c*/ 	.word	0x00000000
        /*0040*/ 	.short	0x0004
        /*0042*/ 	.short	0x0018
        /*0044*/ 	.byte	0x00, 0xf5, 0x21, 0x00


	//----- nvinfo : EIATTR_KPARAM_INFO
	.align		4
.L_21:
        /*0048*/ 	.byte	0x04, 0x17
        /*004a*/ 	.short	(.L_23 - .L_22)
.L_22:
        /*004c*/ 	.word	0x00000000
        /*0050*/ 	.short	0x0003
        /*0052*/ 	.short	0x0014
        /*0054*/ 	.byte	0x00, 0xf0, 0x11, 0x00


	//----- nvinfo : EIATTR_KPARAM_INFO
	.align		4
.L_23:
        /*0058*/ 	.byte	0x04, 0x17
        /*005a*/ 	.short	(.L_25 - .L_24)
.L_24:
        /*005c*/ 	.word	0x00000000
        /*0060*/ 	.short	0x0002
        /*0062*/ 	.short	0x0010
        /*0064*/ 	.byte	0x00, 0xf0, 0x11, 0x00


	//----- nvinfo : EIATTR_KPARAM_INFO
	.align		4
.L_25:
        /*0068*/ 	.byte	0x04, 0x17
        /*006a*/ 	.short	(.L_27 - .L_26)
.L_26:
        /*006c*/ 	.word	0x00000000
        /*0070*/ 	.short	0x0001
        /*0072*/ 	.short	0x0008
        /*0074*/ 	.byte	0x00, 0xf5, 0x21, 0x00


	//----- nvinfo : EIATTR_KPARAM_INFO
	.align		4
.L_27:
        /*0078*/ 	.byte	0x04, 0x17
        /*007a*/ 	.short	(.L_29 - .L_28)
.L_28:
        /*007c*/ 	.word	0x00000000
        /*0080*/ 	.short	0x0000
        /*0082*/ 	.short	0x0000
        /*0084*/ 	.byte	0x00, 0xf5, 0x21, 0x00


	//----- nvinfo : EIATTR_SPARSE_MMA_MASK
	.align		4
.L_29:
        /*0088*/ 	.byte	0x03, 0x50
        /*008a*/ 	.short	0x0000


	//----- nvinfo : EIATTR_MAXREG_COUNT
	.align		4
        /*008c*/ 	.byte	0x03, 0x1b
        /*008e*/ 	.short	0x00ff


	//----- nvinfo : EIATTR_MERCURY_ISA_VERSION
	.align		4
        /*0090*/ 	.byte	0x03, 0x5f
        /*0092*/ 	.short	0x0101


	//----- nvinfo : EIATTR_VRC_CTA_INIT_COUNT
	.align		4
        /*0094*/ 	.byte	0x02, 0x4a
	.zero		1
	.zero		1


	//----- nvinfo : EIATTR_EXIT_INSTR_OFFSETS
	.align		4
        /*0098*/ 	.byte	0x04, 0x1c
        /*009a*/ 	.short	(.L_31 - .L_30)


	//   ....[0]....
.L_30:
        /*009c*/ 	.word	0x00000070


	//   ....[1]....
        /*00a0*/ 	.word	0x000001f0


	//   ....[2]....
        /*00a4*/ 	.word	0x00000270


	//----- nvinfo : EIATTR_CBANK_PARAM_SIZE
	.align		4
.L_31:
        /*00a8*/ 	.byte	0x03, 0x19
        /*00aa*/ 	.short	0x0038


	//----- nvinfo : EIATTR_PARAM_CBANK
	.align		4
        /*00ac*/ 	.byte	0x04, 0x0a
        /*00ae*/ 	.short	(.L_33 - .L_32)
	.align		4
.L_32:
        /*00b0*/ 	.word	index@(.nv.constant0._Z14fastPathKernelPKiPiiiS1_S1_S1_S1_)
        /*00b4*/ 	.short	0x0380
        /*00b6*/ 	.short	0x0038


	//----- nvinfo : EIATTR_SW_WAR
	.align		4
.L_33:
        /*00b8*/ 	.byte	0x04, 0x36
        /*00ba*/ 	.short	(.L_35 - .L_34)
.L_34:
        /*00bc*/ 	.word	0x00000008
.L_35:


//--------------------- .nv.info._Z23dijkstraKernelOptimizedPKiPiiiS1_S1_S1_S1_ --------------------------
	.section	.nv.info._Z23dijkstraKernelOptimizedPKiPiiiS1_S1_S1_S1_,"",@"SHT_CUDA_INFO"
	.sectionflags	@""
	.align	4


	//----- nvinfo : EIATTR_CUDA_API_VERSION
	.align		4
        /*0000*/ 	.byte	0x04, 0x37
        /*0002*/ 	.short	(.L_37 - .L_36)
.L_36:
        /*0004*/ 	.word	0x00000082


	//----- nvinfo : EIATTR_KPARAM_INFO
	.align		4
.L_37:
        /*0008*/ 	.byte	0x04, 0x17
        /*000a*/ 	.short	(.L_39 - .L_38)
.L_38:
        /*000c*/ 	.word	0x00000000
        /*0010*/ 	.short	0x0007
        /*0012*/ 	.short	0x0030
        /*0014*/ 	.byte	0x00, 0xf5, 0x21, 0x00


	//----- nvinfo : EIATTR_KPARAM_INFO
	.align		4
.L_39:
        /*0018*/ 	.byte	0x04, 0x17
        /*001a*/ 	.short	(.L_41 - .L_40)
.L_40:
        /*001c*/ 	.word	0x00000000
        /*0020*/ 	.short	0x0006
        /*0022*/ 	.short	0x0028
        /*0024*/ 	.byte	0x00, 0xf5, 0x21, 0x00


	//----- nvinfo : EIATTR_KPARAM_INFO
	.align		4
.L_41:
        /*0028*/ 	.byte	0x04, 0x17
        /*002a*/ 	.short	(.L_43 - .L_42)
.L_42:
        /*002c*/ 	.word	0x00000000
        /*0030*/ 	.short	0x0005
        /*0032*/ 	.short	0x0020
        /*0034*/ 	.byte	0x00, 0xf5, 0x21, 0x00


	//----- nvinfo : EIATTR_KPARAM_INFO
	.align		4
.L_43:
        /*0038*/ 	.byte	0x04, 0x17
        /*003a*/ 	.short	(.L_45 - .L_44)
.L_44:
        /*003c*/ 	.word	0x00000000
        /*0040*/ 	.short	0x0004
        /*0042*/ 	.short	0x0018
        /*0044*/ 	.byte	0x00, 0xf5, 0x21, 0x00


	//----- nvinfo : EIATTR_KPARAM_INFO
	.align		4
.L_45:
        /*0048*/ 	.byte	0x04, 0x17
        /*004a*/ 	.short	(.L_47 - .L_46)
.L_46:
        /*004c*/ 	.word	0x00000000
        /*0050*/ 	.short	0x0003
        /*0052*/ 	.short	0x0014
        /*0054*/ 	.byte	0x00, 0xf0, 0x11, 0x00


	//----- nvinfo : EIATTR_KPARAM_INFO
	.align		4
.L_47:
        /*0058*/ 	.byte	0x04, 0x17
        /*005a*/ 	.short	(.L_49 - .L_48)
.L_48:
        /*005c*/ 	.word	0x00000000
        /*0060*/ 	.short	0x0002
        /*0062*/ 	.short	0x0010
        /*0064*/ 	.byte	0x00, 0xf0, 0x11, 0x00


	//----- nvinfo : EIATTR_KPARAM_INFO
	.align		4
.L_49:
        /*0068*/ 	.byte	0x04, 0x17
        /*006a*/ 	.short	(.L_51 - .L_50)
.L_50:
        /*006c*/ 	.word	0x00000000
        /*0070*/ 	.short	0x0001
        /*0072*/ 	.short	0x0008
        /*0074*/ 	.byte	0x00, 0xf5, 0x21, 0x00


	//----- nvinfo : EIATTR_KPARAM_INFO
	.align		4
.L_51:
        /*0078*/ 	.byte	0x04, 0x17
        /*007a*/ 	.short	(.L_53 - .L_52)
.L_52:
        /*007c*/ 	.word	0x00000000
        /*0080*/ 	.short	0x0000
        /*0082*/ 	.short	0x0000
        /*0084*/ 	.byte	0x00, 0xf5, 0x21, 0x00


	//----- nvinfo : EIATTR_SPARSE_MMA_MASK
	.align		4
.L_53:
        /*0088*/ 	.byte	0x03, 0x50
        /*008a*/ 	.short	0x0000


	//----- nvinfo : EIATTR_MAXREG_COUNT
	.align		4
        /*008c*/ 	.byte	0x03, 0x1b
        /*008e*/ 	.short	0x00ff


	//----- nvinfo : EIATTR_MERCURY_ISA_VERSION
	.align		4
        /*0090*/ 	.byte	0x03, 0x5f
        /*0092*/ 	.short	0x0101


	//----- nvinfo : EIATTR_VRC_CTA_INIT_COUNT
	.align		4
        /*0094*/ 	.byte	0x02, 0x4a
	.zero		1
	.zero		1


	//----- nvinfo : EIATTR_EXIT_INSTR_OFFSETS
	.align		4
        /*0098*/ 	.byte	0x04, 0x1c
        /*009a*/ 	.short	(.L_55 - .L_54)


	//   ....[0]....
.L_54:
        /*009c*/ 	.word	0x00000070


	//   ....[1]....
        /*00a0*/ 	.word	0x00000240


	//   ....[2]....
        /*00a4*/ 	.word	0x000002f0


	//   ....[3]....
        /*00a8*/ 	.word	0x00001ee0


	//----- nvinfo : EIATTR_CRS_STACK_SIZE
	.align		4
.L_55:
        /*00ac*/ 	.byte	0x04, 0x1e
        /*00ae*/ 	.short	(.L_57 - .L_56)
.L_56:
        /*00b0*/ 	.word	0x00000000


	//----- nvinfo : EIATTR_CBANK_PARAM_SIZE
	.align		4
.L_57:
        /*00b4*/ 	.byte	0x03, 0x19
        /*00b6*/ 	.short	0x0038


	//----- nvinfo : EIATTR_PARAM_CBANK
	.align		4
        /*00b8*/ 	.byte	0x04, 0x0a
        /*00ba*/ 	.short	(.L_59 - .L_58)
	.align		4
.L_58:
        /*00bc*/ 	.word	index@(.nv.constant0._Z23dijkstraKernelOptimizedPKiPiiiS1_S1_S1_S1_)
        /*00c0*/ 	.short	0x0380
        /*00c2*/ 	.short	0x0038


	//----- nvinfo : EIATTR_SW_WAR
	.align		4
.L_59:
        /*00c4*/ 	.byte	0x04, 0x36
        /*00c6*/ 	.short	(.L_61 - .L_60)
.L_60:
        /*00c8*/ 	.word	0x00000008
.L_61:


//--------------------- .nv.callgraph             --------------------------
	.section	.nv.callgraph,"",@"SHT_CUDA_CALLGRAPH"
	.align	4
	.sectionentsize	8
	.align		4
        /*0000*/ 	.word	0x00000000
	.align		4
        /*0004*/ 	.word	0xffffffff
	.align		4
        /*0008*/ 	.word	0x00000000
	.align		4
        /*000c*/ 	.word	0xfffffffe
	.align		4
        /*0010*/ 	.word	0x00000000
	.align		4
        /*0014*/ 	.word	0xfffffffd
	.align		4
        /*0018*/ 	.word	0x00000000
	.align		4
        /*001c*/ 	.word	0xfffffffc


//--------------------- .text._Z14fastPathKernelPKiPiiiS1_S1_S1_S1_ --------------------------
	.section	.text._Z14fastPathKernelPKiPiiiS1_S1_S1_S1_,"ax",@progbits
	.align	128
        .global         _Z14fastPathKernelPKiPiiiS1_S1_S1_S1_
        .type           _Z14fastPathKernelPKiPiiiS1_S1_S1_S1_,@function
        .size           _Z14fastPathKernelPKiPiiiS1_S1_S1_S1_,(.L_x_43 - _Z14fastPathKernelPKiPiiiS1_S1_S1_S1_)
        .other          _Z14fastPathKernelPKiPiiiS1_S1_S1_S1_,@"STO_CUDA_ENTRY STV_DEFAULT"
_Z14fastPathKernelPKiPiiiS1_S1_S1_S1_:
.text._Z14fastPathKernelPKiPiiiS1_S1_S1_S1_:
[----:B------:R-:W-:Y:S01]  /*0000*/  LDC R1, c[0x0][0x37c] ;  /* 0x0000df00ff017b82 */ /* 0x000fe20000000800 */
[----:B------:R-:W0:Y:S07]  /*0010*/  S2R R3, SR_TID.X ;  /* 0x0000000000037919 */ /* 0x000e2e0000002100 */
[----:B------:R-:W0:Y:S01]  /*0020*/  S2UR UR4, SR_CTAID.X ;  /* 0x00000000000479c3 */ /* 0x000e220000002500 */
[----:B------:R-:W1:Y:S07]  /*0030*/  LDCU UR5, c[0x0][0x394] ;  /* 0x00007280ff0577ac */ /* 0x000e6e0008000800 */
[----:B------:R-:W0:Y:S02]  /*0040*/  LDC R0, c[0x0][0x360] ;  /* 0x0000d800ff007b82 */ /* 0x000e240000000800 */
[----:B0-----:R-:W-:-:S05]  /*0050*/  IMAD R0, R0, UR4, R3 ;  /* 0x0000000400007c24 */ /* 0x001fca000f8e0203 */
[----:B-1----:R-:W-:-:S13]  /*0060*/  ISETP.GE.AND P0, PT, R0, UR5, PT ;  /* 0x0000000500007c0c */ /* 0x002fda000bf06270 */
[----:B------:R-:W-:Y:S05]  /*0070*/  @P0 EXIT ;  /* 0x000000000000094d */ /* 0x000fea0003800000 */
[----:B------:R-:W0:Y:S01]  /*0080*/  LDC.64 R6, c[0x0][0x3a8] ;  /* 0x0000ea00ff067b82 */ /* 0x000e220000000a00 */
[----:B------:R-:W1:Y:S07]  /*0090*/  LDCU.64 UR4, c[0x0][0x358] ;  /* 0x00006b00ff0477ac */ /* 0x000e6e0008000a00 */
[----:B------:R-:W2:Y:S08]  /*00a0*/  LDC.64 R8, c[0x0][0x3b0] ;  /* 0x0000ec00ff087b82 */ /* 0x000eb00000000a00 */
[----:B------:R-:W3:Y:S08]  /*00b0*/  LDC.64 R2, c[0x0][0x398] ;  /* 0x0000e600ff027b82 */ /* 0x000ef00000000a00 */
[----:B------:R-:W4:Y:S01]  /*00c0*/  LDC.64 R4, c[0x0][0x3a0] ;  /* 0x0000e800ff047b82 */ /* 0x000f220000000a00 */
[----:B0-----:R-:W-:-:S06]  /*00d0*/  IMAD.WIDE R6, R0, 0x4, R6 ;  /* 0x0000000400067825 */ /* 0x001fcc00078e0206 */
[----:B-1----:R-:W5:Y:S01]  /*00e0*/  LDG.E R7, desc[UR4][R6.64] ;  /* 0x0000000406077981 */ /* 0x002f62000c1e1900 */
[----:B--2---:R-:W-:-:S06]  /*00f0*/  IMAD.WIDE R8, R0, 0x4, R8 ;  /* 0x0000000400087825 */ /* 0x004fcc00078e0208 */
[----:B------:R-:W5:Y:S01]  /*0100*/  LDG.E R8, desc[UR4][R8.64] ;  /* 0x0000000408087981 */ /* 0x000f62000c1e1900 */
[----:B---3--:R-:W-:-:S06]  /*0110*/  IMAD.WIDE R2, R0, 0x4, R2 ;  /* 0x0000000400027825 */ /* 0x008fcc00078e0202 */
[----:B------:R-:W2:Y:S01]  /*0120*/  LDG.E R2, desc[UR4][R2.64] ;  /* 0x0000000402027981 */ /* 0x000ea2000c1e1900 */
[----:B----4-:R-:W-:-:S06]  /*0130*/  IMAD.WIDE R4, R0, 0x4, R4 ;  /* 0x0000000400047825 */ /* 0x010fcc00078e0204 */
[----:B------:R-:W2:Y:S01]  /*0140*/  LDG.E R5, desc[UR4][R4.64] ;  /* 0x0000000404057981 */ /* 0x000ea2000c1e1900 */
[----:B-----5:R-:W-:-:S04]  /*0150*/  ISETP.NE.AND P0, PT, R7, R8, PT ;  /* 0x000000080700720c */ /* 0x020fc80003f05270 */
[----:B--2---:R-:W-:-:S13]  /*0160*/  ISETP.NE.OR P0, PT, R2, R5, P0 ;  /* 0x000000050200720c */ /* 0x004fda0000705670 */
[----:B------:R-:W0:Y:S01]  /*0170*/  @!P0 LDC.64 R10, c[0x0][0x388] ;  /* 0x0000e200ff0a8b82 */ /* 0x000e220000000a00 */
[----:B------:R-:W-:Y:S02]  /*0180*/  IADD3 R13, PT, PT, -R5, R8, RZ ;  /* 0x00000008050d7210 */ /* 0x000fe40007ffe1ff */
[----:B------:R-:W-:Y:S02]  /*0190*/  IADD3 R12, PT, PT, -R2, R7, RZ ;  /* 0x00000007020c7210 */ /* 0x000fe40007ffe1ff */
[----:B------:R-:W-:Y:S02]  /*01a0*/  @!P0 IABS R6, R13 ;  /* 0x0000000d00068213 */ /* 0x000fe40000000000 */
[----:B------:R-:W-:-:S05]  /*01b0*/  @!P0 IABS R7, R12 ;  /* 0x0000000c00078213 */ /* 0x000fca0000000000 */
[----:B------:R-:W-:Y:S02]  /*01c0*/  @!P0 IMAD.IADD R5, R6, 0x1, R7 ;  /* 0x0000000106058824 */ /* 0x000fe400078e0207 */
[----:B0-----:R-:W-:-:S05]  /*01d0*/  @!P0 IMAD.WIDE R2, R0, 0x4, R10 ;  /* 0x0000000400028825 */ /* 0x001fca00078e020a */
[----:B------:R0:W-:Y:S01]  /*01e0*/  @!P0 STG.E desc[UR4][R2.64], R5 ;  /* 0x0000000502008986 */ /* 0x0001e2000c101904 */
[----:B------:R-:W-:Y:S05]  /*01f0*/  @!P0 EXIT ;  /* 0x000000000000894d */ /* 0x000fea0003800000 */
[----:B0-----:R-:W0:Y:S01]  /*0200*/  LDC.64 R2, c[0x0][0x388] ;  /* 0x0000e200ff027b82 */ /* 0x001e220000000a00 */
[----:B------:R-:W-:Y:S02]  /*0210*/  IABS R4, R13 ;  /* 0x0000000d00047213 */ /* 0x000fe40000000000 */
[----:B------:R-:W-:-:S04]  /*0220*/  IABS R5, R12 ;  /* 0x0000000c00057213 */ /* 0x000fc80000000000 */
[----:B------:R-:W-:-:S05]  /*0230*/  IADD3 R5, PT, PT, R4, R5, RZ ;  /* 0x0000000504057210 */ /* 0x000fca0007ffe0ff */
[----:B------:R-:W-:Y:S02]  /*0240*/  IMAD.SHL.U32 R5, R5, 0x2, RZ ;  /* 0x0000000205057824 */ /* 0x000fe400078e00ff */
[----:B0-----:R-:W-:-:S05]  /*0250*/  IMAD.WIDE R2, R0, 0x4, R2 ;  /* 0x0000000400027825 */ /* 0x001fca00078e0202 */
[----:B------:R-:W-:Y:S01]  /*0260*/  STG.E desc[UR4][R2.64], R5 ;  /* 0x0000000502007986 */ /* 0x000fe2000c101904 */
[----:B------:R-:W-:Y:S05]  /*0270*/  EXIT ;  /* 0x000000000000794d */ /* 0x000fea0003800000 */
.L_x_0:
[----:B------:R-:W-:-:S00]  /*0280*/  BRA `(.L_x_0) ;  /* 0xfffffffc00fc7947 */ /* 0x000fc0000383ffff */
[----:B------:R-:W-:-:S00]  /*0290*/  NOP ;  /* 0x0000000000007918 */ /* 0x000fc00000000000 */
        /* <DEDUP_REMOVED lines=14> */
.L_x_43:


//--------------------- .text._Z23dijkstraKernelOptimizedPKiPiiiS1_S1_S1_S1_ --------------------------
	.section	.text._Z23dijkstraKernelOptimizedPKiPiiiS1_S1_S1_S1_,"ax",@progbits
	.align	128
        .global         _Z23dijkstraKernelOptimizedPKiPiiiS1_S1_S1_S1_
        .type           _Z23dijkstraKernelOptimizedPKiPiiiS1_S1_S1_S1_,@function
        .size           _Z23dijkstraKernelOptimizedPKiPiiiS1_S1_S1_S1_,(.L_x_44 - _Z23dijkstraKernelOptimizedPKiPiiiS1_S1_S1_S1_)
        .other          _Z23dijkstraKernelOptimizedPKiPiiiS1_S1_S1_S1_,@"STO_CUDA_ENTRY STV_DEFAULT"
_Z23dijkstraKernelOptimizedPKiPiiiS1_S1_S1_S1_:
.text._Z23dijkstraKernelOptimizedPKiPiiiS1_S1_S1_S1_:
        /* <DEDUP_REMOVED lines=13> */
[----:B0-----:R-:W-:-:S05]  /*00d0*/  IMAD.WIDE R10, R7, 0x4, R10 ;  /* 0x00000004070a7825 */ /* 0x001fca00078e020a */
[----:B-1----:R-:W5:Y:S01]  /*00e0*/  LDG.E R9, desc[UR6][R10.64] ;  /* 0x000000060a097981 */ /* 0x002f62000c1e1900 */
[C---:B--2---:R-:W-:Y:S01]  /*00f0*/  IMAD.WIDE R14, R7.reuse, 0x4, R14 ;  /* 0x00000004070e7825 */ /* 0x044fe200078e020e */
[----:B------:R-:W5:Y:S04]  /*0100*/  LDC R12, c[0x0][0x390] ;  /* 0x0000e400ff0c7b82 */ /* 0x000f680000000800 */
[----:B------:R-:W2:Y:S01]  /*0110*/  LDG.E R8, desc[UR6][R14.64] ;  /* 0x000000060e087981 */ /* 0x000ea2000c1e1900 */
[----:B---3--:R-:W-:-:S05]  /*0120*/  IMAD.WIDE R16, R7, 0x4, R16 ;  /* 0x0000000407107825 */ /* 0x008fca00078e0210 */
[----:B------:R-:W3:Y:S01]  /*0130*/  LDG.E R6, desc[UR6][R16.64] ;  /* 0x0000000610067981 */ /* 0x000ee2000c1e1900 */
[----:B----4-:R-:W-:-:S06]  /*0140*/  IMAD.WIDE R4, R7, 0x4, R4 ;  /* 0x0000000407047825 */ /* 0x010fcc00078e0204 */
[----:B------:R-:W4:Y:S01]  /*0150*/  LDG.E R5, desc[UR6][R4.64] ;  /* 0x0000000604057981 */ /* 0x000f22000c1e1900 */
[CC--:B-----5:R-:W-:Y:S02]  /*0160*/  ISETP.GE.AND P0, PT, R9.reuse, R12.reuse, PT ;  /* 0x0000000c0900720c */ /* 0x0e0fe40003f06270 */
[CC--:B--2---:R-:W-:Y:S02]  /*0170*/  ISETP.GE.AND P1, PT, R8.reuse, R12.reuse, PT ;  /* 0x0000000c0800720c */ /* 0x0c4fe40003f26270 */
[----:B------:R-:W-:Y:S02]  /*0180*/  ISETP.LT.OR P0, PT, R9, RZ, P0 ;  /* 0x000000ff0900720c */ /* 0x000fe40000701670 */
[----:B------:R-:W-:Y:S02]  /*0190*/  ISETP.LT.OR P1, PT, R8, RZ, P1 ;  /* 0x000000ff0800720c */ /* 0x000fe40000f21670 */
[----:B---3--:R-:W-:-:S04]  /*01a0*/  ISETP.GE.AND P2, PT, R6, R12, PT ;  /* 0x0000000c0600720c */ /* 0x008fc80003f46270 */
[----:B------:R-:W-:Y:S02]  /*01b0*/  ISETP.LT.OR P2, PT, R6, RZ, P2 ;  /* 0x000000ff0600720c */ /* 0x000fe40001741670 */
[C---:B----4-:R-:W-:Y:S02]  /*01c0*/  ISETP.GE.AND P3, PT, R5.reuse, R12, PT ;  /* 0x0000000c0500720c */ /* 0x050fe40003f66270 */
[----:B------:R-:W-:Y:S02]  /*01d0*/  PLOP3.LUT P0, PT, P2, P0, P1, 0xfe, 0x0 ;  /* 0x000000000000781c */ /* 0x000fe40001701f16 */
[----:B------:R-:W-:-:S04]  /*01e0*/  ISETP.LT.OR P3, PT, R5, RZ, P3 ;  /* 0x000000ff0500720c */ /* 0x000fc80001f61670 */
[----:B------:R-:W-:-:S13]  /*01f0*/  PLOP3.LUT P0, PT, P0, P3, PT, 0xf8, 0x8f ;  /* 0x00000000008f781c */ /* 0x000fda0000707f70 */
[----:B------:R-:W0:Y:S01]  /*0200*/  @P0 LDC.64 R10, c[0x0][0x388] ;  /* 0x0000e200ff0a0b82 */ /* 0x000e220000000a00 */
[----:B------:R-:W-:Y:S02]  /*0210*/  @P0 IMAD.MOV.U32 R13, RZ, RZ, 0x3b9aca00 ;  /* 0x3b9aca00ff0d0424 */ /* 0x000fe400078e00ff */
[----:B0-----:R-:W-:-:S05]  /*0220*/  @P0 IMAD.WIDE R10, R7, 0x4, R10 ;  /* 0x00000004070a0825 */ /* 0x001fca00078e020a */
[----:B------:R0:W-:Y:S01]  /*0230*/  @P0 STG.E desc[UR6][R10.64], R13 ;  /* 0x0000000d0a000986 */ /* 0x0001e2000c101906 */
[----:B------:R-:W-:Y:S05]  /*0240*/  @P0 EXIT ;  /* 0x000000000000094d */ /* 0x000fea0003800000 */
[----:B------:R-:W-:-:S04]  /*0250*/  ISETP.NE.AND P0, PT, R8, R5, PT ;  /* 0x000000050800720c */ /* 0x000fc80003f05270 */
[----:B------:R-:W-:-:S13]  /*0260*/  ISETP.NE.OR P0, PT, R9, R6, P0 ;  /* 0x000000060900720c */ /* 0x000fda0000705670 */
[----:B------:R-:W-:Y:S05]  /*0270*/  @P0 BRA `(.L_x_1) ;  /* 0x0000000000200947 */ /* 0x000fea0003800000 */
[----:B------:R-:W1:Y:S01]  /*0280*/  LDC.64 R2, c[0x0][0x380] ;  /* 0x0000e000ff027b82 */ /* 0x000e620000000a00 */
[----:B------:R-:W-:-:S07]  /*0290*/  IMAD R9, R9, R12, R8 ;  /* 0x0000000c09097224 */ /* 0x000fce00078e0208 */
[----:B------:R-:W2:Y:S01]  /*02a0*/  LDC.64 R4, c[0x0][0x388] ;  /* 0x0000e200ff047b82 */ /* 0x000ea20000000a00 */
[----:B-1----:R-:W-:-:S06]  /*02b0*/  IMAD.WIDE R2, R9, 0x4, R2 ;  /* 0x0000000409027825 */ /* 0x002fcc00078e0202 */
[----:B------:R-:W3:Y:S01]  /*02c0*/  LDG.E R3, desc[UR6][R2.64] ;  /* 0x0000000602037981 */ /* 0x000ee2000c1e1900 */
[----:B--2---:R-:W-:-:S05]  /*02d0*/  IMAD.WIDE R4, R7, 0x4, R4 ;  /* 0x0000000407047825 */ /* 0x004fca00078e0204 */
[----:B---3--:R-:W-:Y:S01]  /*02e0*/  STG.E desc[UR6][R4.64], R3 ;  /* 0x0000000304007986 */ /* 0x008fe2000c101906 */
[----:B------:R-:W-:Y:S05]  /*02f0*/  EXIT ;  /* 0x000000000000794d */ /* 0x000fea0003800000 */
.L_x_1:
[----:B------:R-:W1:Y:S01]  /*0300*/  S2UR UR5, SR_CgaCtaId ;  /* 0x00000000000579c3 */ /* 0x000e620000008800 */
[C---:B------:R-:W-:Y:S01]  /*0310*/  ISETP.NE.AND P0, PT, R12.reuse, RZ, PT ;  /* 0x000000ff0c00720c */ /* 0x040fe20003f05270 */
[----:B------:R-:W-:Y:S01]  /*0320*/  IMAD R4, R12, R12, RZ ;  /* 0x0000000c0c047224 */ /* 0x000fe200078e02ff */
[----:B------:R-:W-:-:S03]  /*0330*/  UMOV UR4, 0x400 ;  /* 0x0000040000047882 */ /* 0x000fc60000000000 */
[----:B------:R-:W-:Y:S01]  /*0340*/  IMAD R3, R4, R3, RZ ;  /* 0x0000000304037224 */ /* 0x000fe200078e02ff */
[----:B-1----:R-:W-:-:S06]  /*0350*/  ULEA UR4, UR5, UR4, 0x18 ;  /* 0x0000000405047291 */ /* 0x002fcc000f8ec0ff */
[----:B------:R-:W-:Y:S01]  /*0360*/  LEA R3, R3, UR4, 0x2 ;  /* 0x0000000403037c11 */ /* 0x000fe2000f8e10ff */
[----:B------:R-:W-:Y:S06]  /*0370*/  @!P0 BRA `(.L_x_2) ;  /* 0x0000001800a88947 */ /* 0x000fec0003800000 */
[C---:B------:R-:W-:Y:S01]  /*0380*/  ISETP.GE.U32.AND P0, PT, R4.reuse, 0x8, PT ;  /* 0x000000080400780c */ /* 0x040fe20003f06070 */
[C---:B------:R-:W-:Y:S01]  /*0390*/  IMAD R0, R4.reuse, 0x4, R3 ;  /* 0x0000000404007824 */ /* 0x040fe200078e0203 */
[----:B------:R-:W-:Y:S01]  /*03a0*/  VIMNMX.U32 R2, PT, PT, R4, 0x1, !PT ;  /* 0x0000000104027848 */ /* 0x000fe20007fe0000 */
[----:B0-----:R-:W-:-:S03]  /*03b0*/  IMAD.MOV.U32 R10, RZ, RZ, RZ ;  /* 0x000000ffff0a7224 */ /* 0x001fc600078e00ff */
[----:B------:R-:W-:-:S04]  /*03c0*/  LOP3.LUT R13, R2, 0x5, RZ, 0xc0, !PT ;  /* 0x00000005020d7812 */ /* 0x000fc800078ec0ff */
[----:B------:R-:W-:-:S03]  /*03d0*/  ISETP.NE.AND P1, PT, R13, RZ, PT ;  /* 0x000000ff0d00720c */ /* 0x000fc60003f25270 */
[----:B------:R-:W-:Y:S10]  /*03e0*/  @!P0 BRA `(.L_x_3) ;  /* 0x0000000000608947 */ /* 0x000ff40003800000 */
[----:B------:R-:W-:Y:S01]  /*03f0*/  LOP3.LUT R10, R2, 0xfffffff8, RZ, 0xc0, !PT ;  /* 0xfffffff8020a7812 */ /* 0x000fe200078ec0ff */
[----:B------:R-:W-:Y:S01]  /*0400*/  IMAD.MOV.U32 R14, RZ, RZ, 0x3b9aca00 ;  /* 0x3b9aca00ff0e7424 */ /* 0x000fe200078e00ff */
[----:B------:R-:W-:-:S06]  /*0410*/  UMOV UR4, URZ ;  /* 0x000000ff00047c82 */ /* 0x000fcc0008000000 */
.L_x_4:
[----:B------:R-:W-:-:S04]  /*0420*/  IMAD.U32 R16, RZ, RZ, UR4 ;  /* 0x00000004ff107e24 */ /* 0x000fc8000f8e00ff */
[----:B------:R-:W-:-:S05]  /*0430*/  IMAD R11, R16, 0x4, R3 ;  /* 0x00000004100b7824 */ /* 0x000fca00078e0203 */
[----:B------:R0:W-:Y:S04]  /*0440*/  STS [R11], R14 ;  /* 0x0000000e0b007388 */ /* 0x0001e80000000800 */
[----:B------:R0:W-:Y:S04]  /*0450*/  STS.U8 [R0+UR4], RZ ;  /* 0x000000ff00007988 */ /* 0x0001e80008000004 */
[----:B------:R0:W-:Y:S04]  /*0460*/  STS [R11+0x4], R14 ;  /* 0x0000040e0b007388 */ /* 0x0001e80000000800 */
[----:B------:R0:W-:Y:S04]  /*0470*/  STS.U8 [R0+UR4+0x1], RZ ;  /* 0x000001ff00007988 */ /* 0x0001e80008000004 */
        /* <DEDUP_REMOVED lines=11> */
[----:B------:R0:W-:Y:S01]  /*0530*/  STS.U8 [R0+UR4+0x7], RZ ;  /* 0x000007ff00007988 */ /* 0x0001e20008000004 */
[----:B------:R-:W-:-:S06]  /*0540*/  UIADD3 UR4, UPT, UPT, UR4, 0x8, URZ ;  /* 0x0000000804047890 */ /* 0x000fcc000fffe0ff */
[----:B------:R-:W-:-:S13]  /*0550*/  ISETP.NE.AND P0, PT, R10, UR4, PT ;  /* 0x000000040a007c0c */ /* 0x000fda000bf05270 */
[----:B0-----:R-:W-:Y:S05]  /*0560*/  @P0 BRA `(.L_x_4) ;  /* 0xfffffffc00ac0947 */ /* 0x001fea000383ffff */
.L_x_3:
[----:B------:R-:W-:Y:S05]  /*0570*/  @!P1 BRA `(.L_x_5) ;  /* 0x0000000000549947 */ /* 0x000fea0003800000 */
[----:B------:R-:W-:Y:S02]  /*0580*/  LOP3.LUT R11, R2, 0x1, RZ, 0xc0, !PT ;  /* 0x00000001020b7812 */ /* 0x000fe400078ec0ff */
[----:B------:R-:W-:Y:S02]  /*0590*/  ISETP.GE.U32.AND P0, PT, R13, 0x4, PT ;  /* 0x000000040d00780c */ /* 0x000fe40003f06070 */
[----:B------:R-:W-:-:S13]  /*05a0*/  ISETP.NE.U32.AND P1, PT, R11, 0x1, PT ;  /* 0x000000010b00780c */ /* 0x000fda0003f25070 */
[----:B------:R-:W-:Y:S01]  /*05b0*/  @!P1 IMAD.MOV.U32 R16, RZ, RZ, 0x3b9aca00 ;  /* 0x3b9aca00ff109424 */ /* 0x000fe200078e00ff */
[----:B------:R-:W-:Y:S06]  /*05c0*/  @!P0 BRA `(.L_x_6) ;  /* 0x0000000000308947 */ /* 0x000fec0003800000 */
[----:B------:R-:W-:Y:S02]  /*05d0*/  IMAD R11, R10, 0x4, R3 ;  /* 0x000000040a0b7824 */ /* 0x000fe400078e0203 */
[----:B------:R-:W-:Y:S02]  /*05e0*/  IMAD.MOV.U32 R14, RZ, RZ, 0x3b9aca00 ;  /* 0x3b9aca00ff0e7424 */ /* 0x000fe400078e00ff */
[----:B------:R-:W-:Y:S02]  /*05f0*/  IMAD.IADD R13, R0, 0x1, R10 ;  /* 0x00000001000d7824 */ /* 0x000fe400078e020a */
[----:B------:R-:W-:Y:S01]  /*0600*/  VIADD R10, R10, 0x4 ;  /* 0x000000040a0a7836 */ /* 0x000fe20000000000 */
[----:B------:R0:W-:Y:S04]  /*0610*/  STS [R11], R14 ;  /* 0x0000000e0b007388 */ /* 0x0001e80000000800 */
[----:B------:R0:W-:Y:S04]  /*0620*/  STS.U8 [R13], RZ ;  /* 0x000000ff0d007388 */ /* 0x0001e80000000000 */
[----:B------:R0:W-:Y:S04]  /*0630*/  STS [R11+0x4], R14 ;  /* 0x0000040e0b007388 */ /* 0x0001e80000000800 */
[----:B------:R0:W-:Y:S04]  /*0640*/  STS.U8 [R13+0x1], RZ ;  /* 0x000001ff0d007388 */ /* 0x0001e80000000000 */
[----:B------:R0:W-:Y:S04]  /*0650*/  STS [R11+0x8], R14 ;  /* 0x0000080e0b007388 */ /* 0x0001e80000000800 */
[----:B------:R0:W-:Y:S04]  /*0660*/  STS.U8 [R13+0x2], RZ ;  /* 0x000002ff0d007388 */ /* 0x0001e80000000000 */
[----:B------:R0:W-:Y:S04]  /*0670*/  STS [R11+0xc], R14 ;  /* 0x00000c0e0b007388 */ /* 0x0001e80000000800 */
[----:B------:R0:W-:Y:S02]  /*0680*/  STS.U8 [R13+0x3], RZ ;  /* 0x000003ff0d007388 */ /* 0x0001e40000000000 */
.L_x_6:
[----:B0-----:R-:W-:Y:S02]  /*0690*/  @!P1 IMAD R11, R10, 0x4, R3 ;  /* 0x000000040a0b9824 */ /* 0x001fe400078e0203 */
[----:B------:R-:W-:-:S03]  /*06a0*/  @!P1 IMAD.IADD R10, R0, 0x1, R10 ;  /* 0x00000001000a9824 */ /* 0x000fc600078e020a */
[----:B------:R0:W-:Y:S04]  /*06b0*/  @!P1 STS [R11], R16 ;  /* 0x000000100b009388 */ /* 0x0001e80000000800 */
[----:B------:R0:W-:Y:S02]  /*06c0*/  @!P1 STS.U8 [R10], RZ ;  /* 0x000000ff0a009388 */ /* 0x0001e40000000000 */
.L_x_5:
[----:B0-----:R-:W0:Y:S01]  /*06d0*/  LDC.64 R10, c[0x0][0x380] ;  /* 0x0000e000ff0a7b82 */ /* 0x001e220000000a00 */
[----:B------:R-:W-:-:S04]  /*06e0*/  IMAD R15, R9, R12, R8 ;  /* 0x0000000c090f7224 */ /* 0x000fc800078e0208 */
[----:B0-----:R-:W-:-:S06]  /*06f0*/  IMAD.WIDE R8, R15, 0x4, R10 ;  /* 0x000000040f087825 */ /* 0x001fcc00078e020a */
[----:B------:R-:W2:Y:S01]  /*0700*/  LDG.E R8, desc[UR6][R8.64] ;  /* 0x0000000608087981 */ /* 0x000ea2000c1e1900 */
[----:B------:R-:W-:Y:S01]  /*0710*/  IMAD R15, R15, 0x4, R3 ;  /* 0x000000040f0f7824 */ /* 0x000fe200078e0203 */
[----:B------:R-:W-:Y:S01]  /*0720*/  VIMNMX.U32 R10, PT, PT, R4, 0x4, !PT ;  /* 0x00000004040a7848 */ /* 0x000fe20007fe0000 */
[----:B------:R-:W-:Y:S01]  /*0730*/  BSSY.RECONVERGENT B0, `(.L_x_7) ;  /* 0x000016d000007945 */ /* 0x000fe20003800200 */
[----:B------:R-:W-:Y:S02]  /*0740*/  VIADD R12, R12, 0xffffffff ;  /* 0xffffffff0c0c7836 */ /* 0x000fe40000000000 */
[----:B------:R-:W-:Y:S02]  /*0750*/  IMAD.MOV.U32 R13, RZ, RZ, RZ ;  /* 0x000000ffff0d7224 */ /* 0x000fe400078e00ff */
[----:B------:R-:W-:-:S05]  /*0760*/  VIADD R10, R10, 0xffffffff ;  /* 0xffffffff0a0a7836 */ /* 0x000fca0000000000 */
[----:B------:R-:W-:-:S04]  /*0770*/  LEA.HI R10, R10, 0x1, RZ, 0x1e ;  /* 0x000000010a0a7811 */ /* 0x000fc800078ff0ff */
[C---:B------:R-:W-:Y:S02]  /*0780*/  LOP3.LUT R11, R10.reuse, 0x3, RZ, 0xc0, !PT ;  /* 0x000000030a0b7812 */ /* 0x040fe400078ec0ff */
[----:B------:R-:W-:Y:S01]  /*0790*/  LOP3.LUT R10, R10, 0x7ffffffc, RZ, 0xc0, !PT ;  /* 0x7ffffffc0a0a7812 */ /* 0x000fe200078ec0ff */
[----:B--2---:R0:W-:Y:S06]  /*07a0*/  STS [R15], R8 ;  /* 0x000000080f007388 */ /* 0x0041ec0000000800 */
.L_x_40:
[----:B------:R-:W-:Y:S01]  /*07b0*/  ISETP.GE.U32.AND P0, PT, R4, 0xd, PT ;  /* 0x0000000d0400780c */ /* 0x000fe20003f06070 */
[----:B---3--:R-:W-:Y:S02]  /*07c0*/  IMAD.MOV.U32 R9, RZ, RZ, 0x3b9aca00 ;  /* 0x3b9aca00ff097424 */ /* 0x008fe400078e00ff */
[----:B0-----:R-:W-:Y:S02]  /*07d0*/  IMAD.MOV.U32 R8, RZ, RZ, -0x1 ;  /* 0xffffffffff087424 */ /* 0x001fe400078e00ff */
[----:B------:R-:W-:-:S08]  /*07e0*/  IMAD.MOV.U32 R15, RZ, RZ, RZ ;  /* 0x000000ffff0f7224 */ /* 0x000fd000078e00ff */
[----:B-12---:R-:W-:Y:S05]  /*07f0*/  @!P0 BRA `(.L_x_8) ;  /* 0x0000000800448947 */ /* 0x006fea0003800000 */
[----:B------:R-:W-:Y:S02]  /*0800*/  IMAD.MOV.U32 R9, RZ, RZ, 0x3b9aca00 ;  /* 0x3b9aca00ff097424 */ /* 0x000fe400078e00ff */
[----:B------:R-:W-:Y:S02]  /*0810*/  IMAD.MOV.U32 R8, RZ, RZ, -0x1 ;  /* 0xffffffffff087424 */ /* 0x000fe400078e00ff */
[----:B------:R-:W-:Y:S02]  /*0820*/  IMAD.MOV.U32 R15, RZ, RZ, RZ ;  /* 0x000000ffff0f7224 */ /* 0x000fe400078e00ff */
[----:B------:R-:W-:-:S07]  /*0830*/  IMAD.MOV.U32 R17, RZ, RZ, RZ ;  /* 0x000000ffff117224 */ /* 0x000fce00078e00ff */
.L_x_21:
[----:B------:R-:W-:Y:S02]  /*0840*/  IMAD.IADD R14, R0, 0x1, R15 ;  /* 0x00000001000e7824 */ /* 0x000fe400078e020f */
[C---:B------:R-:W-:Y:S02]  /*0850*/  VIADD R21, R15.reuse, 0x1 ;  /* 0x000000010f157836 */ /* 0x040fe40000000000 */
[----:B------:R-:W-:Y:S01]  /*0860*/  VIADD R23, R15, 0x2 ;  /* 0x000000020f177836 */ /* 0x000fe20000000000 */
[----:B------:R-:W0:Y:S02]  /*0870*/  LDS.U8 R16, [R14] ;  /* 0x000000000e107984 */ /* 0x000e240000000000 */
[-C--:B------:R-:W-:Y:S02]  /*0880*/  ISETP.GE.U32.AND P5, PT, R21, R4.reuse, PT ;  /* 0x000000041500720c */ /* 0x080fe40003fa6070 */
[----:B------:R-:W1:Y:S01]  /*0890*/  LDS.U8 R18, [R14+0x4] ;  /* 0x000004000e127984 */ /* 0x000e620000000000 */
[----:B------:R-:W-:-:S03]  /*08a0*/  ISETP.GE.U32.AND P3, PT, R23, R4, PT ;  /* 0x000000041700720c */ /* 0x000fc60003f66070 */
[----:B------:R-:W2:Y:S04]  /*08b0*/  LDS.U8 R19, [R14+0x8] ;  /* 0x000008000e137984 */ /* 0x000ea80000000000 */
[----:B------:R-:W3:Y:S01]  /*08c0*/  LDS.U8 R20, [R14+0xc] ;  /* 0x00000c000e147984 */ /* 0x000ee20000000000 */
[----:B0-----:R-:W-:Y:S01]  /*08d0*/  ISETP.NE.AND P4, PT, R16, RZ, PT ;  /* 0x000000ff1000720c */ /* 0x001fe20003f85270 */
[----:B------:R-:W-:Y:S01]  /*08e0*/  IMAD R16, R15, 0x4, R3 ;  /* 0x000000040f107824 */ /* 0x000fe200078e0203 */
[----:B-1----:R-:W-:Y:S02]  /*08f0*/  ISETP.NE.AND P2, PT, R18, RZ, PT ;  /* 0x000000ff1200720c */ /* 0x002fe40003f45270 */
[----:B--2---:R-:W-:Y:S01]  /*0900*/  ISETP.NE.AND P1, PT, R19, RZ, PT ;  /* 0x000000ff1300720c */ /* 0x004fe20003f25270 */
[----:B------:R-:W-:Y:S01]  /*0910*/  VIADD R19, R15, 0x3 ;  /* 0x000000030f137836 */ /* 0x000fe20000000000 */
[----:B---3--:R-:W-:-:S07]  /*0920*/  ISETP.NE.AND P0, PT, R20, RZ, PT ;  /* 0x000000ff1400720c */ /* 0x008fce0003f05270 */
[----:B------:R-:W0:Y:S04]  /*0930*/  @!P4 LDS R24, [R16] ;  /* 0x000000001018c984 */ /* 0x000e280000000800 */
[----:B------:R1:W2:Y:S04]  /*0940*/  @!P2 LDS R22, [R16+0x10] ;  /* 0x000010001016a984 */ /* 0x0002a80000000800 */
[----:B------:R1:W3:Y:S04]  /*0950*/  @!P1 LDS R18, [R16+0x20] ;  /* 0x0000200010129984 */ /* 0x0002e80000000800 */
[----:B------:R1:W4:Y:S01]  /*0960*/  @!P0 LDS R20, [R16+0x30] ;  /* 0x0000300010148984 */ /* 0x0003220000000800 */
[----:B0-----:R-:W-:-:S02]  /*0970*/  @!P4 ISETP.GE.AND P6, PT, R24, R9, PT ;  /* 0x000000091800c20c */ /* 0x001fc40003fc6270 */
[----:B------:R-:W-:Y:S02]  /*0980*/  @!P4 VIMNMX R9, PT, PT, R9, R24, PT ;  /* 0x000000180909c248 */ /* 0x000fe40003fe0100 */
[----:B------:R-:W-:Y:S02]  /*0990*/  @!P4 SEL R8, R15, R8, !P6 ;  /* 0x000000080f08c207 */ /* 0x000fe40007000000 */
[----:B------:R-:W-:Y:S01]  /*09a0*/  ISETP.GE.U32.AND P6, PT, R19, R4, PT ;  /* 0x000000041300720c */ /* 0x000fe20003fc6070 */
[----:B-12---:R-:W-:-:S12]  /*09b0*/  @P5 BRA `(.L_x_9) ;  /* 0x0000000000185947 */ /* 0x006fd80003800000 */
[----:B------:R-:W0:Y:S02]  /*09c0*/  LDS.U8 R24, [R14+0x1] ;  /* 0x000001000e187984 */ /* 0x000e240000000000 */
[----:B0-----:R-:W-:-:S13]  /*09d0*/  ISETP.NE.AND P4, PT, R24, RZ, PT ;  /* 0x000000ff1800720c */ /* 0x001fda0003f85270 */
[----:B------:R-:W0:Y:S02]  /*09e0*/  @!P4 LDS R24, [R16+0x4] ;  /* 0x000004001018c984 */ /* 0x000e240000000800 */
[----:B0-----:R-:W-:Y:S02]  /*09f0*/  @!P4 ISETP.GE.AND P5, PT, R24, R9, PT ;  /* 0x000000091800c20c */ /* 0x001fe40003fa6270 */
[----:B------:R-:W-:Y:S02]  /*0a00*/  @!P4 VIMNMX R9, PT, PT, R9, R24, PT ;  /* 0x000000180909c248 */ /* 0x000fe40003fe0100 */
[----:B------:R-:W-:-:S09]  /*0a10*/  @!P4 SEL R8, R21, R8, !P5 ;  /* 0x000000081508c207 */ /* 0x000fd20006800000 */
.L_x_9:
[----:B------:R-:W-:Y:S05]  /*0a20*/  @P3 BRA `(.L_x_10) ;  /* 0x0000000000183947 */ /* 0x000fea0003800000 */
[----:B------:R-:W0:Y:S02]  /*0a30*/  LDS.U8 R21, [R14+0x2] ;  /* 0x000002000e157984 */ /* 0x000e240000000000 */
[----:B0-----:R-:W-:-:S13]  /*0a40*/  ISETP.NE.AND P3, PT, R21, RZ, PT ;  /* 0x000000ff1500720c */ /* 0x001fda0003f65270 */
[----:B------:R-:W0:Y:S02]  /*0a50*/  @!P3 LDS R24, [R16+0x8] ;  /* 0x000008001018b984 */ /* 0x000e240000000800 */
[----:B0-----:R-:W-:Y:S02]  /*0a60*/  @!P3 ISETP.GE.AND P4, PT, R24, R9, PT ;  /* 0x000000091800b20c */ /* 0x001fe40003f86270 */
[----:B------:R-:W-:Y:S02]  /*0a70*/  @!P3 VIMNMX R9, PT, PT, R9, R24, PT ;  /* 0x000000180909b248 */ /* 0x000fe40003fe0100 */
[----:B------:R-:W-:-:S09]  /*0a80*/  @!P3 SEL R8, R23, R8, !P4 ;  /* 0x000000081708b207 */ /* 0x000fd20006000000 */
.L_x_10:
[----:B------:R-:W-:Y:S05]  /*0a90*/  @P6 BRA `(.L_x_11) ;  /* 0x0000000000186947 */ /* 0x000fea0003800000 */
[----:B------:R-:W0:Y:S02]  /*0aa0*/  LDS.U8 R21, [R14+0x3] ;  /* 0x000003000e157984 */ /* 0x000e240000000000 */
[----:B0-----:R-:W-:-:S13]  /*0ab0*/  ISETP.NE.AND P3, PT, R21, RZ, PT ;  /* 0x000000ff1500720c */ /* 0x001fda0003f65270 */
[----:B------:R-:W0:Y:S02]  /*0ac0*/  @!P3 LDS R24, [R16+0xc] ;  /* 0x00000c001018b984 */ /* 0x000e240000000800 */
[----:B0-----:R-:W-:Y:S02]  /*0ad0*/  @!P3 ISETP.GE.AND P4, PT, R24, R9, PT ;  /* 0x000000091800b20c */ /* 0x001fe40003f86270 */
[----:B------:R-:W-:Y:S02]  /*0ae0*/  @!P3 VIMNMX R9, PT, PT, R9, R24, PT ;  /* 0x000000180909b248 */ /* 0x000fe40003fe0100 */
[----:B------:R-:W-:-:S09]  /*0af0*/  @!P3 SEL R8, R19, R8, !P4 ;  /* 0x000000081308b207 */ /* 0x000fd20006000000 */
.L_x_11:
[C---:B------:R-:W-:Y:S01]  /*0b00*/  VIADD R21, R15.reuse, 0x5 ;  /* 0x000000050f157836 */ /* 0x040fe20000000000 */
[----:B------:R-:W-:Y:S01]  /*0b10*/  ISETP.GE.OR P6, PT, R22, R9, P2 ;  /* 0x000000091600720c */ /* 0x000fe200017c6670 */
[----:B------:R-:W-:Y:S01]  /*0b20*/  VIADD R23, R15, 0x6 ;  /* 0x000000060f177836 */ /* 0x000fe20000000000 */
[----:B------:R-:W-:Y:S01]  /*0b30*/  @!P2 VIMNMX R22, PT, PT, R9, R22, PT ;  /* 0x000000160916a248 */ /* 0x000fe20003fe0100 */
[----:B------:R-:W-:Y:S01]  /*0b40*/  VIADD R19, R15, 0x7 ;  /* 0x000000070f137836 */ /* 0x000fe20000000000 */
[-C--:B------:R-:W-:Y:S02]  /*0b50*/  ISETP.GE.U32.AND P5, PT, R21, R4.reuse, PT ;  /* 0x000000041500720c */ /* 0x080fe40003fa6070 */
[-C--:B------:R-:W-:Y:S01]  /*0b60*/  ISETP.GE.U32.AND P3, PT, R23, R4.reuse, PT ;  /* 0x000000041700720c */ /* 0x080fe20003f66070 */
[----:B------:R-:W-:Y:S01]  /*0b70*/  @!P2 IMAD.MOV.U32 R9, RZ, RZ, R22 ;  /* 0x000000ffff09a224 */ /* 0x000fe200078e0016 */
[----:B------:R-:W-:-:S05]  /*0b80*/  ISETP.GE.U32.AND P4, PT, R19, R4, PT ;  /* 0x000000041300720c */ /* 0x000fca0003f86070 */
[----:B------:R-:W-:-:S04]  /*0b90*/  @!P6 VIADD R8, R15, 0x4 ;  /* 0x000000040f08e836 */ /* 0x000fc80000000000 */
[----:B------:R-:W-:Y:S05]  /*0ba0*/  @P5 BRA `(.L_x_12) ;  /* 0x0000000000185947 */ /* 0x000fea0003800000 */
[----:B------:R-:W0:Y:S02]  /*0bb0*/  LDS.U8 R22, [R14+0x5] ;  /* 0x000005000e167984 */ /* 0x000e240000000000 */
[----:B0-----:R-:W-:-:S13]  /*0bc0*/  ISETP.NE.AND P2, PT, R22, RZ, PT ;  /* 0x000000ff1600720c */ /* 0x001fda0003f45270 */
[----:B------:R-:W0:Y:S02]  /*0bd0*/  @!P2 LDS R22, [R16+0x14] ;  /* 0x000014001016a984 */ /* 0x000e240000000800 */
[----:B0-----:R-:W-:Y:S02]  /*0be0*/  @!P2 ISETP.GE.AND P5, PT, R22, R9, PT ;  /* 0x000000091600a20c */ /* 0x001fe40003fa6270 */
[----:B------:R-:W-:Y:S02]  /*0bf0*/  @!P2 VIMNMX R9, PT, PT, R9, R22, PT ;  /* 0x000000160909a248 */ /* 0x000fe40003fe0100 */
[----:B------:R-:W-:-:S09]  /*0c00*/  @!P2 SEL R8, R21, R8, !P5 ;  /* 0x000000081508a207 */ /* 0x000fd20006800000 */
.L_x_12:
[----:B------:R-:W-:Y:S05]  /*0c10*/  @P3 BRA `(.L_x_13) ;  /* 0x0000000000183947 */ /* 0x000fea0003800000 */
[----:B------:R-:W0:Y:S02]  /*0c20*/  LDS.U8 R21, [R14+0x6] ;  /* 0x000006000e157984 */ /* 0x000e240000000000 */
[----:B0-----:R-:W-:-:S13]  /*0c30*/  ISETP.NE.AND P2, PT, R21, RZ, PT ;  /* 0x000000ff1500720c */ /* 0x001fda0003f45270 */
[----:B------:R-:W0:Y:S02]  /*0c40*/  @!P2 LDS R22, [R16+0x18] ;  /* 0x000018001016a984 */ /* 0x000e240000000800 */
[----:B0-----:R-:W-:Y:S02]  /*0c50*/  @!P2 ISETP.GE.AND P3, PT, R22, R9, PT ;  /* 0x000000091600a20c */ /* 0x001fe40003f66270 */
[----:B------:R-:W-:Y:S02]  /*0c60*/  @!P2 VIMNMX R9, PT, PT, R9, R22, PT ;  /* 0x000000160909a248 */ /* 0x000fe40003fe0100 */
[----:B------:R-:W-:-:S09]  /*0c70*/  @!P2 SEL R8, R23, R8, !P3 ;  /* 0x000000081708a207 */ /* 0x000fd20005800000 */
.L_x_13:
[----:B------:R-:W-:Y:S05]  /*0c80*/  @P4 BRA `(.L_x_14) ;  /* 0x0000000000184947 */ /* 0x000fea0003800000 */
[----:B------:R-:W0:Y:S02]  /*0c90*/  LDS.U8 R21, [R14+0x7] ;  /* 0x000007000e157984 */ /* 0x000e240000000000 */
[----:B0-----:R-:W-:-:S13]  /*0ca0*/  ISETP.NE.AND P2, PT, R21, RZ, PT ;  /* 0x000000ff1500720c */ /* 0x001fda0003f45270 */
[----:B------:R-:W0:Y:S02]  /*0cb0*/  @!P2 LDS R22, [R16+0x1c] ;  /* 0x00001c001016a984 */ /* 0x000e240000000800 */
[----:B0-----:R-:W-:Y:S02]  /*0cc0*/  @!P2 ISETP.GE.AND P3, PT, R22, R9, PT ;  /* 0x000000091600a20c */ /* 0x001fe40003f66270 */
[----:B------:R-:W-:Y:S02]  /*0cd0*/  @!P2 VIMNMX R9, PT, PT, R9, R22, PT ;  /* 0x000000160909a248 */ /* 0x000fe40003fe0100 */
[----:B------:R-:W-:-:S09]  /*0ce0*/  @!P2 SEL R8, R19, R8, !P3 ;  /* 0x000000081308a207 */ /* 0x000fd20005800000 */
.L_x_14:
[C---:B------:R-:W-:Y:S01]  /*0cf0*/  VIADD R19, R15.reuse, 0x9 ;  /* 0x000000090f137836 */ /* 0x040fe20000000000 */
[----:B---3--:R-:W-:Y:S01]  /*0d00*/  ISETP.GE.OR P5, PT, R18, R9, P1 ;  /* 0x000000091200720c */ /* 0x008fe20000fa6670 */
        /* <DEDUP_REMOVED lines=15> */
.L_x_15:
[----:B------:R-:W-:Y:S05]  /*0e00*/  @P3 BRA `(.L_x_16) ;  /* 0x0000000000183947 */ /* 0x000fea0003800000 */
[----:B------:R-:W0:Y:S02]  /*0e10*/  LDS.U8 R18, [R14+0xa] ;  /* 0x00000a000e127984 */ /* 0x000e240000000000 */
[----:B0-----:R-:W-:-:S13]  /*0e20*/  ISETP.NE.AND P1, PT, R18, RZ, PT ;  /* 0x000000ff1200720c */ /* 0x001fda0003f25270 */
[----:B------:R-:W0:Y:S02]  /*0e30*/  @!P1 LDS R18, [R16+0x28] ;  /* 0x0000280010129984 */ /* 0x000e240000000800 */
[----:B0-----:R-:W-:Y:S02]  /*0e40*/  @!P1 ISETP.GE.AND P3, PT, R18, R9, PT ;  /* 0x000000091200920c */ /* 0x001fe40003f66270 */
[----:B------:R-:W-:Y:S02]  /*0e50*/  @!P1 VIMNMX R9, PT, PT, R9, R18, PT ;  /* 0x0000001209099248 */ /* 0x000fe40003fe0100 */
[----:B------:R-:W-:-:S09]  /*0e60*/  @!P1 SEL R8, R21, R8, !P3 ;  /* 0x0000000815089207 */ /* 0x000fd20005800000 */
.L_x_16:
[----:B------:R-:W-:Y:S05]  /*0e70*/  @P2 BRA `(.L_x_17) ;  /* 0x0000000000182947 */ /* 0x000fea0003800000 */
[----:B------:R-:W0:Y:S02]  /*0e80*/  LDS.U8 R18, [R14+0xb] ;  /* 0x00000b000e127984 */ /* 0x000e240000000000 */
[----:B0-----:R-:W-:-:S13]  /*0e90*/  ISETP.NE.AND P1, PT, R18, RZ, PT ;  /* 0x000000ff1200720c */ /* 0x001fda0003f25270 */
[----:B------:R-:W0:Y:S02]  /*0ea0*/  @!P1 LDS R18, [R16+0x2c] ;  /* 0x00002c0010129984 */ /* 0x000e240000000800 */
[----:B0-----:R-:W-:Y:S02]  /*0eb0*/  @!P1 ISETP.GE.AND P2, PT, R18, R9, PT ;  /* 0x000000091200920c */ /* 0x001fe40003f46270 */
[----:B------:R-:W-:Y:S02]  /*0ec0*/  @!P1 VIMNMX R9, PT, PT, R9, R18, PT ;  /* 0x0000001209099248 */ /* 0x000fe40003fe0100 */
[----:B------:R-:W-:-:S09]  /*0ed0*/  @!P1 SEL R8, R23, R8, !P2 ;  /* 0x0000000817089207 */ /* 0x000fd20005000000 */
.L_x_17:
[----:B------:R-:W-:Y:S01]  /*0ee0*/  VIADD R19, R15, 0xd ;  /* 0x0000000d0f137836 */ /* 0x000fe20000000000 */
[----:B----4-:R-:W-:Y:S01]  /*0ef0*/  ISETP.GE.OR P5, PT, R20, R9, P0 ;  /* 0x000000091400720c */ /* 0x010fe200007a6670 */
[----:B------:R-:W-:Y:S01]  /*0f00*/  VIADD R17, R17, 0x4 ;  /* 0x0000000411117836 */ /* 0x000fe20000000000 */
[----:B------:R-:W-:Y:S01]  /*0f10*/  @!P0 VIMNMX R20, PT, PT, R9, R20, PT ;  /* 0x0000001409148248 */ /* 0x000fe20003fe0100 */
[----:B------:R-:W-:Y:S01]  /*0f20*/  VIADD R21, R15, 0xe ;  /* 0x0000000e0f157836 */ /* 0x000fe20000000000 */
[----:B------:R-:W-:Y:S01]  /*0f30*/  ISETP.GE.U32.AND P4, PT, R19, R4, PT ;  /* 0x000000041300720c */ /* 0x000fe20003f86070 */
[----:B------:R-:W-:Y:S01]  /*0f40*/  VIADD R23, R15, 0xf ;  /* 0x0000000f0f177836 */ /* 0x000fe20000000000 */
[----:B------:R-:W-:Y:S01]  /*0f50*/  ISETP.NE.AND P1, PT, R17, R10, PT ;  /* 0x0000000a1100720c */ /* 0x000fe20003f25270 */
[----:B------:R-:W-:Y:S01]  /*0f60*/  @!P0 IMAD.MOV.U32 R9, RZ, RZ, R20 ;  /* 0x000000ffff098224 */ /* 0x000fe200078e0014 */
[-C--:B------:R-:W-:Y:S02]  /*0f70*/  ISETP.GE.U32.AND P3, PT, R21, R4.reuse, PT ;  /* 0x000000041500720c */ /* 0x080fe40003f66070 */
[----:B------:R-:W-:-:S03]  /*0f80*/  ISETP.GE.U32.AND P2, PT, R23, R4, PT ;  /* 0x000000041700720c */ /* 0x000fc60003f46070 */
[----:B------:R-:W-:-:S04]  /*0f90*/  @!P5 VIADD R8, R15, 0xc ;  /* 0x0000000c0f08d836 */ /* 0x000fc80000000000 */
[----:B------:R-:W-:Y:S06]  /*0fa0*/  @P4 BRA `(.L_x_18) ;  /* 0x0000000000184947 */ /* 0x000fec0003800000 */
[----:B------:R-:W0:Y:S02]  /*0fb0*/  LDS.U8 R18, [R14+0xd] ;  /* 0x00000d000e127984 */ /* 0x000e240000000000 */
[----:B0-----:R-:W-:-:S13]  /*0fc0*/  ISETP.NE.AND P0, PT, R18, RZ, PT ;  /* 0x000000ff1200720c */ /* 0x001fda0003f05270 */
[----:B------:R-:W0:Y:S02]  /*0fd0*/  @!P0 LDS R18, [R16+0x34] ;  /* 0x0000340010128984 */ /* 0x000e240000000800 */
[----:B0-----:R-:W-:Y:S02]  /*0fe0*/  @!P0 ISETP.GE.AND P4, PT, R18, R9, PT ;  /* 0x000000091200820c */ /* 0x001fe40003f86270 */
[----:B------:R-:W-:Y:S02]  /*0ff0*/  @!P0 VIMNMX R9, PT, PT, R9, R18, PT ;  /* 0x0000001209098248 */ /* 0x000fe40003fe0100 */
[----:B------:R-:W-:-:S09]  /*1000*/  @!P0 SEL R8, R19, R8, !P4 ;  /* 0x0000000813088207 */ /* 0x000fd20006000000 */
.L_x_18:
[----:B------:R-:W-:Y:S05]  /*1010*/  @P3 BRA `(.L_x_19) ;  /* 0x0000000000183947 */ /* 0x000fea0003800000 */
[----:B------:R-:W0:Y:S02]  /*1020*/  LDS.U8 R18, [R14+0xe] ;  /* 0x00000e000e127984 */ /* 0x000e240000000000 */
[----:B0-----:R-:W-:-:S13]  /*1030*/  ISETP.NE.AND P0, PT, R18, RZ, PT ;  /* 0x000000ff1200720c */ /* 0x001fda0003f05270 */
[----:B------:R-:W0:Y:S02]  /*1040*/  @!P0 LDS R18, [R16+0x38] ;  /* 0x0000380010128984 */ /* 0x000e240000000800 */
[----:B0-----:R-:W-:Y:S02]  /*1050*/  @!P0 ISETP.GE.AND P3, PT, R18, R9, PT ;  /* 0x000000091200820c */ /* 0x001fe40003f66270 */
[----:B------:R-:W-:Y:S02]  /*1060*/  @!P0 VIMNMX R9, PT, PT, R9, R18, PT ;  /* 0x0000001209098248 */ /* 0x000fe40003fe0100 */
[----:B------:R-:W-:-:S09]  /*1070*/  @!P0 SEL R8, R21, R8, !P3 ;  /* 0x0000000815088207 */ /* 0x000fd20005800000 */
.L_x_19:
[----:B------:R-:W-:Y:S05]  /*1080*/  @P2 BRA `(.L_x_20) ;  /* 0x0000000000182947 */ /* 0x000fea0003800000 */
[----:B------:R-:W0:Y:S02]  /*1090*/  LDS.U8 R14, [R14+0xf] ;  /* 0x00000f000e0e7984 */ /* 0x000e240000000000 */
[----:B0-----:R-:W-:-:S13]  /*10a0*/  ISETP.NE.AND P0, PT, R14, RZ, PT ;  /* 0x000000ff0e00720c */ /* 0x001fda0003f05270 */
[----:B------:R-:W0:Y:S02]  /*10b0*/  @!P0 LDS R16, [R16+0x3c] ;  /* 0x00003c0010108984 */ /* 0x000e240000000800 */
[----:B0-----:R-:W-:Y:S02]  /*10c0*/  @!P0 ISETP.GE.AND P2, PT, R16, R9, PT ;  /* 0x000000091000820c */ /* 0x001fe40003f46270 */
[----:B------:R-:W-:Y:S02]  /*10d0*/  @!P0 VIMNMX R9, PT, PT, R9, R16, PT ;  /* 0x0000001009098248 */ /* 0x000fe40003fe0100 */
[----:B------:R-:W-:-:S09]  /*10e0*/  @!P0 SEL R8, R23, R8, !P2 ;  /* 0x0000000817088207 */ /* 0x000fd20005000000 */
.L_x_20:
[----:B------:R-:W-:Y:S01]  /*10f0*/  VIADD R15, R15, 0x10 ;  /* 0x000000100f0f7836 */ /* 0x000fe20000000000 */
[----:B------:R-:W-:Y:S06]  /*1100*/  @P1 BRA `(.L_x_21) ;  /* 0xfffffff400cc1947 */ /* 0x000fec000383ffff */
.L_x_8:
[----:B------:R-:W-:-:S13]  /*1110*/  ISETP.NE.AND P0, PT, R11, RZ, PT ;  /* 0x000000ff0b00720c */ /* 0x000fda0003f05270 */
[----:B------:R-:W-:Y:S05]  /*1120*/  @!P0 BRA `(.L_x_22) ;  /* 0x0000000400ac8947 */ /* 0x000fea0003800000 */
[----:B------:R-:W-:Y:S01]  /*1130*/  IMAD.IADD R16, R0, 0x1, R15 ;  /* 0x0000000100107824 */ /* 0x000fe200078e020f */
[----:B------:R-:W-:Y:S01]  /*1140*/  ISETP.NE.AND P0, PT, R11, 0x1, PT ;  /* 0x000000010b00780c */ /* 0x000fe20003f05270 */
[C---:B------:R-:W-:Y:S02]  /*1150*/  VIADD R17, R15.reuse, 0x1 ;  /* 0x000000010f117836 */ /* 0x040fe40000000000 */
[C---:B------:R-:W-:Y:S01]  /*1160*/  VIADD R19, R15.reuse, 0x2 ;  /* 0x000000020f137836 */ /* 0x040fe20000000000 */
[----:B------:R-:W0:Y:S01]  /*1170*/  LDS.U8 R14, [R16] ;  /* 0x00000000100e7984 */ /* 0x000e220000000000 */
[----:B------:R-:W-:Y:S01]  /*1180*/  VIADD R21, R15, 0x3 ;  /* 0x000000030f157836 */ /* 0x000fe20000000000 */
[-C--:B------:R-:W-:Y:S02]  /*1190*/  ISETP.GE.U32.AND P5, PT, R17, R4.reuse, PT ;  /* 0x000000041100720c */ /* 0x080fe40003fa6070 */
[-C--:B------:R-:W-:Y:S02]  /*11a0*/  ISETP.GE.U32.AND P1, PT, R19, R4.reuse, PT ;  /* 0x000000041300720c */ /* 0x080fe40003f26070 */
[----:B------:R-:W-:-:S02]  /*11b0*/  ISETP.GE.U32.AND P2, PT, R21, R4, PT ;  /* 0x000000041500720c */ /* 0x000fc40003f46070 */
[----:B0-----:R-:W-:Y:S01]  /*11c0*/  ISETP.NE.AND P3, PT, R14, RZ, PT ;  /* 0x000000ff0e00720c */ /* 0x001fe20003f65270 */
[----:B------:R-:W-:-:S12]  /*11d0*/  IMAD R14, R15, 0x4, R3 ;  /* 0x000000040f0e7824 */ /* 0x000fd800078e0203 */
[----:B------:R-:W0:Y:S02]  /*11e0*/  @!P3 LDS R18, [R14] ;  /* 0x000000000e12b984 */ /* 0x000e240000000800 */
[----:B0-----:R-:W-:Y:S02]  /*11f0*/  @!P3 ISETP.GE.AND P4, PT, R18, R9, PT ;  /* 0x000000091200b20c */ /* 0x001fe40003f86270 */
[----:B------:R-:W-:Y:S02]  /*1200*/  @!P3 VIMNMX R9, PT, PT, R9, R18, PT ;  /* 0x000000120909b248 */ /* 0x000fe40003fe0100 */
[----:B------:R-:W-:Y:S01]  /*1210*/  @!P3 SEL R8, R15, R8, !P4 ;  /* 0x000000080f08b207 */ /* 0x000fe20006000000 */
[----:B------:R-:W-:Y:S08]  /*1220*/  @P5 BRA `(.L_x_23) ;  /* 0x0000000000185947 */ /* 0x000ff00003800000 */
[----:B------:R-:W0:Y:S02]  /*1230*/  LDS.U8 R18, [R16+0x1] ;  /* 0x0000010010127984 */ /* 0x000e240000000000 */
[----:B0-----:R-:W-:-:S13]  /*1240*/  ISETP.NE.AND P3, PT, R18, RZ, PT ;  /* 0x000000ff1200720c */ /* 0x001fda0003f65270 */
[----:B------:R-:W0:Y:S02]  /*1250*/  @!P3 LDS R18, [R14+0x4] ;  /* 0x000004000e12b984 */ /* 0x000e240000000800 */
[----:B0-----:R-:W-:Y:S02]  /*1260*/  @!P3 ISETP.GE.AND P4, PT, R18, R9, PT ;  /* 0x000000091200b20c */ /* 0x001fe40003f86270 */
[----:B------:R-:W-:Y:S02]  /*1270*/  @!P3 VIMNMX R9, PT, PT, R9, R18, PT ;  /* 0x000000120909b248 */ /* 0x000fe40003fe0100 */
[----:B------:R-:W-:-:S09]  /*1280*/  @!P3 SEL R8, R17, R8, !P4 ;  /* 0x000000081108b207 */ /* 0x000fd20006000000 */
.L_x_23:
[----:B------:R-:W-:Y:S05]  /*1290*/  @P1 BRA `(.L_x_24) ;  /* 0x0000000000181947 */ /* 0x000fea0003800000 */
[----:B------:R-:W0:Y:S02]  /*12a0*/  LDS.U8 R17, [R16+0x2] ;  /* 0x0000020010117984 */ /* 0x000e240000000000 */
[----:B0-----:R-:W-:-:S13]  /*12b0*/  ISETP.NE.AND P1, PT, R17, RZ, PT ;  /* 0x000000ff1100720c */ /* 0x001fda0003f25270 */
[----:B------:R-:W0:Y:S02]  /*12c0*/  @!P1 LDS R18, [R14+0x8] ;  /* 0x000008000e129984 */ /* 0x000e240000000800 */
[----:B0-----:R-:W-:Y:S02]  /*12d0*/  @!P1 ISETP.GE.AND P3, PT, R18, R9, PT ;  /* 0x000000091200920c */ /* 0x001fe40003f66270 */
[----:B------:R-:W-:Y:S02]  /*12e0*/  @!P1 VIMNMX R9, PT, PT, R9, R18, PT ;  /* 0x0000001209099248 */ /* 0x000fe40003fe0100 */
[----:B------:R-:W-:-:S09]  /*12f0*/  @!P1 SEL R8, R19, R8, !P3 ;  /* 0x0000000813089207 */ /* 0x000fd20005800000 */
.L_x_24:
[----:B------:R-:W-:Y:S05]  /*1300*/  @P2 BRA `(.L_x_25) ;  /* 0x0000000000182947 */ /* 0x000fea0003800000 */
[----:B------:R-:W0:Y:S02]  /*1310*/  LDS.U8 R17, [R16+0x3] ;  /* 0x0000030010117984 */ /* 0x000e240000000000 */
[----:B0-----:R-:W-:-:S13]  /*1320*/  ISETP.NE.AND P1, PT, R17, RZ, PT ;  /* 0x000000ff1100720c */ /* 0x001fda0003f25270 */
[----:B------:R-:W0:Y:S02]  /*1330*/  @!P1 LDS R18, [R14+0xc] ;  /* 0x00000c000e129984 */ /* 0x000e240000000800 */
[----:B0-----:R-:W-:Y:S02]  /*1340*/  @!P1 ISETP.GE.AND P2, PT, R18, R9, PT ;  /* 0x000000091200920c */ /* 0x001fe40003f46270 */
[----:B------:R-:W-:Y:S02]  /*1350*/  @!P1 VIMNMX R9, PT, PT, R9, R18, PT ;  /* 0x0000001209099248 */ /* 0x000fe40003fe0100 */
[----:B------:R-:W-:-:S09]  /*1360*/  @!P1 SEL R8, R21, R8, !P2 ;  /* 0x0000000815089207 */ /* 0x000fd20005000000 */
.L_x_25:
[----:B------:R-:W-:Y:S05]  /*1370*/  @!P0 BRA `(.L_x_22) ;  /* 0x0000000400188947 */ /* 0x000fea0003800000 */
[----:B------:R-:W0:Y:S01]  /*1380*/  LDS.U8 R17, [R16+0x4] ;  /* 0x0000040010117984 */ /* 0x000e220000000000 */
[----:B------:R-:W-:Y:S01]  /*1390*/  VIADD R19, R15, 0x6 ;  /* 0x000000060f137836 */ /* 0x000fe20000000000 */
[----:B------:R-:W-:Y:S01]  /*13a0*/  ISETP.NE.AND P0, PT, R11, 0x2, PT ;  /* 0x000000020b00780c */ /* 0x000fe20003f05270 */
[----:B------:R-:W-:-:S03]  /*13b0*/  VIADD R21, R15, 0x7 ;  /* 0x000000070f157836 */ /* 0x000fc60000000000 */
[-C--:B------:R-:W-:Y:S02]  /*13c0*/  ISETP.GE.U32.AND P2, PT, R19, R4.reuse, PT ;  /* 0x000000041300720c */ /* 0x080fe40003f46070 */
[----:B------:R-:W-:Y:S02]  /*13d0*/  ISETP.GE.U32.AND P1, PT, R21, R4, PT ;  /* 0x000000041500720c */ /* 0x000fe40003f26070 */
[----:B0-----:R-:W-:Y:S01]  /*13e0*/  ISETP.NE.AND P3, PT, R17, RZ, PT ;  /* 0x000000ff1100720c */ /* 0x001fe20003f65270 */
[----:B------:R-:W-:-:S05]  /*13f0*/  VIADD R17, R15, 0x5 ;  /* 0x000000050f117836 */ /* 0x000fca0000000000 */
[----:B------:R-:W-:-:S07]  /*1400*/  ISETP.GE.U32.AND P4, PT, R17, R4, PT ;  /* 0x000000041100720c */ /* 0x000fce0003f86070 */
[----:B------:R-:W0:Y:S02]  /*1410*/  @!P3 LDS R18, [R14+0x10] ;  /* 0x000010000e12b984 */ /* 0x000e240000000800 */
[----:B0-----:R-:W-:Y:S02]  /*1420*/  ISETP.GE.OR P5, PT, R18, R9, P3 ;  /* 0x000000091200720c */ /* 0x001fe40001fa6670 */
[----:B------:R-:W-:-:S05]  /*1430*/  @!P3 VIMNMX R18, PT, PT, R9, R18, PT ;  /* 0x000000120912b248 */ /* 0x000fca0003fe0100 */
[----:B------:R-:W-:-:S06]  /*1440*/  @!P3 IMAD.MOV.U32 R9, RZ, RZ, R18 ;  /* 0x000000ffff09b224 */ /* 0x000fcc00078e0012 */
[----:B------:R-:W-:Y:S01]  /*1450*/  @!P5 VIADD R8, R15, 0x4 ;  /* 0x000000040f08d836 */ /* 0x000fe20000000000 */
[----:B------:R-:W-:Y:S06]  /*1460*/  @P4 BRA `(.L_x_26) ;  /* 0x0000000000184947 */ /* 0x000fec0003800000 */
[----:B------:R-:W0:Y:S02]  /*1470*/  LDS.U8 R18, [R16+0x5] ;  /* 0x0000050010127984 */ /* 0x000e240000000000 */
[----:B0-----:R-:W-:-:S13]  /*1480*/  ISETP.NE.AND P3, PT, R18, RZ, PT ;  /* 0x000000ff1200720c */ /* 0x001fda0003f65270 */
[----:B------:R-:W0:Y:S02]  /*1490*/  @!P3 LDS R18, [R14+0x14] ;  /* 0x000014000e12b984 */ /* 0x000e240000000800 */
[----:B0-----:R-:W-:Y:S02]  /*14a0*/  @!P3 ISETP.GE.AND P4, PT, R18, R9, PT ;  /* 0x000000091200b20c */ /* 0x001fe40003f86270 */
[----:B------:R-:W-:Y:S02]  /*14b0*/  @!P3 VIMNMX R9, PT, PT, R9, R18, PT ;  /* 0x000000120909b248 */ /* 0x000fe40003fe0100 */
[----:B------:R-:W-:-:S09]  /*14c0*/  @!P3 SEL R8, R17, R8, !P4 ;  /* 0x000000081108b207 */ /* 0x000fd20006000000 */
.L_x_26:
[----:B------:R-:W-:Y:S05]  /*14d0*/  @P2 BRA `(.L_x_27) ;  /* 0x0000000000182947 */ /* 0x000fea0003800000 */
[----:B------:R-:W0:Y:S02]  /*14e0*/  LDS.U8 R17, [R16+0x6] ;  /* 0x0000060010117984 */ /* 0x000e240000000000 */
[----:B0-----:R-:W-:-:S13]  /*14f0*/  ISETP.NE.AND P2, PT, R17, RZ, PT ;  /* 0x000000ff1100720c */ /* 0x001fda0003f45270 */
[----:B------:R-:W0:Y:S02]  /*1500*/  @!P2 LDS R18, [R14+0x18] ;  /* 0x000018000e12a984 */ /* 0x000e240000000800 */
[----:B0-----:R-:W-:Y:S02]  /*1510*/  @!P2 ISETP.GE.AND P3, PT, R18, R9, PT ;  /* 0x000000091200a20c */ /* 0x001fe40003f66270 */
[----:B------:R-:W-:Y:S02]  /*1520*/  @!P2 VIMNMX R9, PT, PT, R9, R18, PT ;  /* 0x000000120909a248 */ /* 0x000fe40003fe0100 */
[----:B------:R-:W-:-:S09]  /*1530*/  @!P2 SEL R8, R19, R8, !P3 ;  /* 0x000000081308a207 */ /* 0x000fd20005800000 */
.L_x_27:
[----:B------:R-:W-:Y:S05]  /*1540*/  @P1 BRA `(.L_x_28) ;  /* 0x0000000000181947 */ /* 0x000fea0003800000 */
[----:B------:R-:W0:Y:S02]  /*1550*/  LDS.U8 R17, [R16+0x7] ;  /* 0x0000070010117984 */ /* 0x000e240000000000 */
[----:B0-----:R-:W-:-:S13]  /*1560*/  ISETP.NE.AND P1, PT, R17, RZ, PT ;  /* 0x000000ff1100720c */ /* 0x001fda0003f25270 */
[----:B------:R-:W0:Y:S02]  /*1570*/  @!P1 LDS R18, [R14+0x1c] ;  /* 0x00001c000e129984 */ /* 0x000e240000000800 */
[----:B0-----:R-:W-:Y:S02]  /*1580*/  @!P1 ISETP.GE.AND P2, PT, R18, R9, PT ;  /* 0x000000091200920c */ /* 0x001fe40003f46270 */
[----:B------:R-:W-:Y:S02]  /*1590*/  @!P1 VIMNMX R9, PT, PT, R9, R18, PT ;  /* 0x0000001209099248 */ /* 0x000fe40003fe0100 */
[----:B------:R-:W-:-:S09]  /*15a0*/  @!P1 SEL R8, R21, R8, !P2 ;  /* 0x0000000815089207 */ /* 0x000fd20005000000 */
.L_x_28:
[----:B------:R-:W-:Y:S05]  /*15b0*/  @!P0 BRA `(.L_x_22) ;  /* 0x0000000000888947 */ /* 0x000fea0003800000 */
[----:B------:R-:W0:Y:S01]  /*15c0*/  LDS.U8 R17, [R16+0x8] ;  /* 0x0000080010117984 */ /* 0x000e220000000000 */
[C---:B------:R-:W-:Y:S02]  /*15d0*/  VIADD R19, R15.reuse, 0xa ;  /* 0x0000000a0f137836 */ /* 0x040fe40000000000 */
        /* <DEDUP_REMOVED lines=18> */
.L_x_29:
[----:B------:R-:W-:Y:S05]  /*1700*/  @P3 BRA `(.L_x_30) ;  /* 0x0000000000183947 */ /* 0x000fea0003800000 */
[----:B------:R-:W0:Y:S02]  /*1710*/  LDS.U8 R15, [R16+0xa] ;  /* 0x00000a00100f7984 */ /* 0x000e240000000000 */
[----:B0-----:R-:W-:-:S13]  /*1720*/  ISETP.NE.AND P1, PT, R15, RZ, PT ;  /* 0x000000ff0f00720c */ /* 0x001fda0003f25270 */
[----:B------:R-:W0:Y:S02]  /*1730*/  @!P1 LDS R18, [R14+0x28] ;  /* 0x000028000e129984 */ /* 0x000e240000000800 */
[----:B0-----:R-:W-:Y:S02]  /*1740*/  @!P1 ISETP.GE.AND P2, PT, R18, R9, PT ;  /* 0x000000091200920c */ /* 0x001fe40003f46270 */
[----:B------:R-:W-:Y:S02]  /*1750*/  @!P1 VIMNMX R9, PT, PT, R9, R18, PT ;  /* 0x0000001209099248 */ /* 0x000fe40003fe0100 */
[----:B------:R-:W-:-:S09]  /*1760*/  @!P1 SEL R8, R19, R8, !P2 ;  /* 0x0000000813089207 */ /* 0x000fd20005000000 */
.L_x_30:
[----:B------:R-:W-:Y:S05]  /*1770*/  @P0 BRA `(.L_x_22) ;  /* 0x0000000000180947 */ /* 0x000fea0003800000 */
[----:B------:R-:W0:Y:S02]  /*1780*/  LDS.U8 R16, [R16+0xb] ;  /* 0x00000b0010107984 */ /* 0x000e240000000000 */
[----:B0-----:R-:W-:-:S13]  /*1790*/  ISETP.NE.AND P0, PT, R16, RZ, PT ;  /* 0x000000ff1000720c */ /* 0x001fda0003f05270 */
[----:B------:R-:W0:Y:S02]  /*17a0*/  @!P0 LDS R14, [R14+0x2c] ;  /* 0x00002c000e0e8984 */ /* 0x000e240000000800 */
[----:B0-----:R-:W-:Y:S02]  /*17b0*/  @!P0 ISETP.GE.AND P1, PT, R14, R9, PT ;  /* 0x000000090e00820c */ /* 0x001fe40003f26270 */
[----:B------:R-:W-:Y:S02]  /*17c0*/  @!P0 VIMNMX R9, PT, PT, R9, R14, PT ;  /* 0x0000000e09098248 */ /* 0x000fe40003fe0100 */
[----:B------:R-:W-:-:S09]  /*17d0*/  @!P0 SEL R8, R21, R8, !P1 ;  /* 0x0000000815088207 */ /* 0x000fd20004800000 */
.L_x_22:
[----:B------:R-:W-:-:S04]  /*17e0*/  ISETP.NE.AND P0, PT, R9, 0x3b9aca00, PT ;  /* 0x3b9aca000900780c */ /* 0x000fc80003f05270 */
[----:B------:R-:W-:-:S13]  /*17f0*/  ISETP.EQ.OR P0, PT, R8, -0x1, !P0 ;  /* 0xffffffff0800780c */ /* 0x000fda0004702670 */
[----:B------:R-:W-:Y:S05]  /*1800*/  @P0 BRA `(.L_x_31) ;  /* 0x00000004007c0947 */ /* 0x000fea0003800000 */
[----:B------:R-:W0:Y:S01]  /*1810*/  LDC R17, c[0x0][0x390] ;  /* 0x0000e400ff117b82 */ /* 0x000e220000000800 */
[----:B------:R-:W-:Y:S02]  /*1820*/  IABS R18, R8 ;  /* 0x0000000800127213 */ /* 0x000fe40000000000 */
[----:B0-----:R-:W-:-:S04]  /*1830*/  IABS R20, R17 ;  /* 0x0000001100147213 */ /* 0x001fc80000000000 */
[----:B------:R-:W0:Y:S08]  /*1840*/  I2F.RP R16, R20 ;  /* 0x0000001400107306 */ /* 0x000e300000209400 */
[----:B0-----:R-:W0:Y:S02]  /*1850*/  MUFU.RCP R16, R16 ;  /* 0x0000001000107308 */ /* 0x001e240000001000 */
[----:B0-----:R-:W-:-:S06]  /*1860*/  VIADD R14, R16, 0xffffffe ;  /* 0x0ffffffe100e7836 */ /* 0x001fcc0000000000 */
[----:B------:R0:W1:Y:S02]  /*1870*/  F2I.FTZ.U32.TRUNC.NTZ R15, R14 ;  /* 0x0000000e000f7305 */ /* 0x000064000021f000 */
[----:B0-----:R-:W-:Y:S02]  /*1880*/  IMAD.MOV.U32 R14, RZ, RZ, RZ ;  /* 0x000000ffff0e7224 */ /* 0x001fe400078e00ff */
[----:B-1----:R-:W-:-:S04]  /*1890*/  IMAD.MOV R19, RZ, RZ, -R15 ;  /* 0x000000ffff137224 */ /* 0x002fc800078e0a0f */
[----:B------:R-:W-:-:S04]  /*18a0*/  IMAD R19, R19, R20, RZ ;  /* 0x0000001413137224 */ /* 0x000fc800078e02ff */
[----:B------:R-:W-:Y:S01]  /*18b0*/  IMAD.HI.U32 R15, R15, R19, R14 ;  /* 0x000000130f0f7227 */ /* 0x000fe200078e000e */
[----:B------:R-:W-:-:S03]  /*18c0*/  LOP3.LUT R14, R8, R17, RZ, 0x3c, !PT ;  /* 0x00000011080e7212 */ /* 0x000fc600078e3cff */
[----:B------:R-:W-:Y:S01]  /*18d0*/  IMAD.MOV.U32 R19, RZ, RZ, R18 ;  /* 0x000000ffff137224 */ /* 0x000fe200078e0012 */
[----:B------:R-:W-:Y:S01]  /*18e0*/  ISETP.GE.AND P2, PT, R14, RZ, PT ;  /* 0x000000ff0e00720c */ /* 0x000fe20003f46270 */
[----:B------:R-:W-:Y:S02]  /*18f0*/  IMAD.IADD R14, R0, 0x1, R8 ;  /* 0x00000001000e7824 */ /* 0x000fe400078e0208 */
[----:B------:R-:W-:-:S04]  /*1900*/  IMAD.HI.U32 R18, R15, R19, RZ ;  /* 0x000000130f127227 */ /* 0x000fc800078e00ff */
[----:B------:R-:W-:-:S04]  /*1910*/  IMAD.MOV R15, RZ, RZ, -R18 ;  /* 0x000000ffff0f7224 */ /* 0x000fc800078e0a12 */
[----:B------:R-:W-:-:S05]  /*1920*/  IMAD R15, R20, R15, R19 ;  /* 0x0000000f140f7224 */ /* 0x000fca00078e0213 */
[----:B------:R-:W-:-:S13]  /*1930*/  ISETP.GT.U32.AND P1, PT, R20, R15, PT ;  /* 0x0000000f1400720c */ /* 0x000fda0003f24070 */
[----:B------:R-:W-:Y:S02]  /*1940*/  @!P1 IMAD.IADD R15, R15, 0x1, -R20 ;  /* 0x000000010f0f9824 */ /* 0x000fe400078e0a14 */
[----:B------:R-:W-:Y:S01]  /*1950*/  @!P1 VIADD R18, R18, 0x1 ;  /* 0x0000000112129836 */ /* 0x000fe20000000000 */
[----:B------:R-:W-:Y:S02]  /*1960*/  ISETP.NE.AND P1, PT, R17, RZ, PT ;  /* 0x000000ff1100720c */ /* 0x000fe40003f25270 */
[----:B------:R-:W-:Y:S01]  /*1970*/  ISETP.GE.U32.AND P0, PT, R15, R20, PT ;  /* 0x000000140f00720c */ /* 0x000fe20003f06070 */
[----:B------:R-:W-:-:S05]  /*1980*/  IMAD.MOV.U32 R15, RZ, RZ, 0x1 ;  /* 0x00000001ff0f7424 */ /* 0x000fca00078e00ff */
[----:B------:R0:W-:Y:S07]  /*1990*/  STS.U8 [R14], R15 ;  /* 0x0000000f0e007388 */ /* 0x0001ee0000000000 */
[----:B------:R-:W-:-:S04]  /*19a0*/  @P0 VIADD R18, R18, 0x1 ;  /* 0x0000000112120836 */ /* 0x000fc80000000000 */
[----:B------:R-:W-:Y:S01]  /*19b0*/  @!P2 IMAD.MOV R18, RZ, RZ, -R18 ;  /* 0x000000ffff12a224 */ /* 0x000fe200078e0a12 */
[----:B------:R-:W-:-:S04]  /*19c0*/  @!P1 LOP3.LUT R18, RZ, R17, RZ, 0x33, !PT ;  /* 0x00000011ff129212 */ /* 0x000fc800078e33ff */
[C---:B------:R-:W-:Y:S01]  /*19d0*/  ISETP.EQ.AND P1, PT, R18.reuse, R6, PT ;  /* 0x000000061200720c */ /* 0x040fe20003f22270 */
[----:B------:R-:W-:-:S04]  /*19e0*/  IMAD R19, R18, R17, RZ ;  /* 0x0000001112137224 */ /* 0x000fc800078e02ff */
[----:B------:R-:W-:-:S05]  /*19f0*/  IMAD.IADD R16, R8, 0x1, -R19 ;  /* 0x0000000108107824 */ /* 0x000fca00078e0a13 */
[----:B------:R-:W-:-:S13]  /*1a00*/  ISETP.NE.AND P0, PT, R16, R5, PT ;  /* 0x000000051000720c */ /* 0x000fda0003f05270 */
[----:B0-----:R-:W-:Y:S05]  /*1a10*/  @!P0 BRA P1, `(.L_x_31) ;  /* 0x0000000000f88947 */ /* 0x001fea0000800000 */
[C---:B------:R-:W-:Y:S01]  /*1a20*/  ISETP.GE.AND P2, PT, R18.reuse, 0x1, PT ;  /* 0x000000011200780c */ /* 0x040fe20003f46270 */
[----:B------:R-:W-:Y:S01]  /*1a30*/  VIADD R13, R13, 0x1 ;  /* 0x000000010d0d7836 */ /* 0x000fe20000000000 */
[----:B------:R-:W-:Y:S01]  /*1a40*/  BSSY.RECONVERGENT B1, `(.L_x_32) ;  /* 0x0000010000017945 */ /* 0x000fe20003800200 */
[-C--:B------:R-:W-:Y:S02]  /*1a50*/  ISETP.GE.AND P3, PT, R18, R12.reuse, PT ;  /* 0x0000000c1200720c */ /* 0x080fe40003f66270 */
[C---:B------:R-:W-:Y:S02]  /*1a60*/  ISETP.GE.AND P4, PT, R16.reuse, 0x1, PT ;  /* 0x000000011000780c */ /* 0x040fe40003f86270 */
[----:B------:R-:W-:Y:S02]  /*1a70*/  ISETP.GE.AND P0, PT, R16, R12, PT ;  /* 0x0000000c1000720c */ /* 0x000fe40003f06270 */
[----:B------:R-:W-:-:S04]  /*1a80*/  ISETP.NE.AND P1, PT, R13, R2, PT ;  /* 0x000000020d00720c */ /* 0x000fc80003f25270 */
[----:B------:R-:W-:Y:S09]  /*1a90*/  @!P2 BRA `(.L_x_33) ;  /* 0x000000000028a947 */ /* 0x000ff20003800000 */
[----:B------:R-:W0:Y:S01]  /*1aa0*/  LDC.64 R14, c[0x0][0x380] ;  /* 0x0000e000ff0e7b82 */ /* 0x000e220000000a00 */
[----:B------:R-:W-:-:S04]  /*1ab0*/  VIADD R20, R18, 0xffffffff ;  /* 0xffffffff12147836 */ /* 0x000fc80000000000 */
[----:B------:R-:W-:-:S04]  /*1ac0*/  IMAD R20, R20, R17, R16 ;  /* 0x0000001114147224 */ /* 0x000fc800078e0210 */
[----:B0-----:R-:W-:-:S06]  /*1ad0*/  IMAD.WIDE R14, R20, 0x4, R14 ;  /* 0x00000004140e7825 */ /* 0x001fcc00078e020e */
[----:B------:R-:W2:Y:S01]  /*1ae0*/  LDG.E R14, desc[UR6][R14.64] ;  /* 0x000000060e0e7981 */ /* 0x000ea2000c1e1900 */
[----:B------:R-:W-:-:S05]  /*1af0*/  IMAD R22, R20, 0x4, R3 ;  /* 0x0000000414167824 */ /* 0x000fca00078e0203 */
[----:B------:R-:W0:Y:S01]  /*1b00*/  LDS R20, [R22] ;  /* 0x0000000016147984 */ /* 0x000e220000000800 */
[----:B--2---:R-:W-:-:S05]  /*1b10*/  IMAD.IADD R21, R14, 0x1, R9 ;  /* 0x000000010e157824 */ /* 0x004fca00078e0209 */
[----:B0-----:R-:W-:-:S13]  /*1b20*/  ISETP.GE.AND P2, PT, R21, R20, PT ;  /* 0x000000141500720c */ /* 0x001fda0003f46270 */
[----:B------:R0:W-:Y:S02]  /*1b30*/  @!P2 STS [R22], R21 ;  /* 0x000000151600a388 */ /* 0x0001e40000000800 */
.L_x_33:
[----:B------:R-:W-:Y:S05]  /*1b40*/  BSYNC.RECONVERGENT B1 ;  /* 0x0000000000017941 */ /* 0x000fea0003800200 */
.L_x_32:
[----:B------:R-:W-:Y:S04]  /*1b50*/  BSSY.RECONVERGENT B1, `(.L_x_34) ;  /* 0x000000c000017945 */ /* 0x000fe80003800200 */
[----:B------:R-:W-:Y:S05]  /*1b60*/  @P3 BRA `(.L_x_35) ;  /* 0x0000000000283947 */ /* 0x000fea0003800000 */
[----:B------:R-:W1:Y:S01]  /*1b70*/  LDC.64 R14, c[0x0][0x380] ;  /* 0x0000e000ff0e7b82 */ /* 0x000e620000000a00 */
[----:B------:R-:W-:-:S04]  /*1b80*/  IMAD R17, R18, R17, R17 ;  /* 0x0000001112117224 */ /* 0x000fc800078e0211 */
[----:B------:R-:W-:-:S04]  /*1b90*/  IMAD.IADD R17, R16, 0x1, R17 ;  /* 0x0000000110117824 */ /* 0x000fc800078e0211 */
[----:B-1----:R-:W-:-:S06]  /*1ba0*/  IMAD.WIDE R14, R17, 0x4, R14 ;  /* 0x00000004110e7825 */ /* 0x002fcc00078e020e */
[----:B------:R-:W2:Y:S01]  /*1bb0*/  LDG.E R14, desc[UR6][R14.64] ;  /* 0x000000060e0e7981 */ /* 0x000ea2000c1e1900 */
[----:B0-----:R-:W-:-:S05]  /*1bc0*/  IMAD R21, R17, 0x4, R3 ;  /* 0x0000000411157824 */ /* 0x001fca00078e0203 */
[----:B------:R-:W0:Y:S01]  /*1bd0*/  LDS R17, [R21] ;  /* 0x0000000015117984 */ /* 0x000e220000000800 */
[----:B--2---:R-:W-:-:S05]  /*1be0*/  IMAD.IADD R18, R14, 0x1, R9 ;  /* 0x000000010e127824 */ /* 0x004fca00078e0209 */
[----:B0-----:R-:W-:-:S13]  /*1bf0*/  ISETP.GE.AND P2, PT, R18, R17, PT ;  /* 0x000000111200720c */ /* 0x001fda0003f46270 */
[----:B------:R1:W-:Y:S02]  /*1c00*/  @!P2 STS [R21], R18 ;  /* 0x000000121500a388 */ /* 0x0003e40000000800 */
.L_x_35:
[----:B------:R-:W-:Y:S05]  /*1c10*/  BSYNC.RECONVERGENT B1 ;  /* 0x0000000000017941 */ /* 0x000fea0003800200 */
.L_x_34:
[----:B------:R-:W-:Y:S04]  /*1c20*/  BSSY.RECONVERGENT B1, `(.L_x_36) ;  /* 0x000000d000017945 */ /* 0x000fe80003800200 */
[----:B------:R-:W-:Y:S05]  /*1c30*/  @!P4 BRA `(.L_x_37) ;  /* 0x00000000002cc947 */ /* 0x000fea0003800000 */
[----:B------:R-:W2:Y:S01]  /*1c40*/  LDCU.64 UR4, c[0x0][0x380] ;  /* 0x00007000ff0477ac */ /* 0x000ea20008000a00 */
[----:B------:R-:W-:-:S04]  /*1c50*/  IADD3 R15, P2, PT, R19, R16, RZ ;  /* 0x00000010130f7210 */ /* 0x000fc80007f5e0ff */
[----:B-1----:R-:W-:Y:S02]  /*1c60*/  LEA.HI.X.SX32 R18, R19, RZ, 0x1, P2 ;  /* 0x000000ff13127211 */ /* 0x002fe400010f0eff */
[----:B--2---:R-:W-:-:S04]  /*1c70*/  LEA R14, P2, R15, UR4, 0x2 ;  /* 0x000000040f0e7c11 */ /* 0x004fc8000f8410ff */
[----:B------:R-:W-:-:S05]  /*1c80*/  LEA.HI.X R15, R15, UR5, R18, 0x2, P2 ;  /* 0x000000050f0f7c11 */ /* 0x000fca00090f1412 */
[----:B------:R-:W2:Y:S01]  /*1c90*/  LDG.E R14, desc[UR6][R14.64+-0x4] ;  /* 0xfffffc060e0e7981 */ /* 0x000ea2000c1e1900 */
[----:B0-----:R-:W-:-:S05]  /*1ca0*/  IMAD R21, R8, 0x4, R3 ;  /* 0x0000000408157824 */ /* 0x001fca00078e0203 */
[----:B------:R-:W0:Y:S01]  /*1cb0*/  LDS R17, [R21+-0x4] ;  /* 0xfffffc0015117984 */ /* 0x000e220000000800 */
[----:B--2---:R-:W-:-:S05]  /*1cc0*/  IMAD.IADD R18, R14, 0x1, R9 ;  /* 0x000000010e127824 */ /* 0x004fca00078e0209 */
[----:B0-----:R-:W-:-:S13]  /*1cd0*/  ISETP.GE.AND P2, PT, R18, R17, PT ;  /* 0x000000111200720c */ /* 0x001fda0003f46270 */
[----:B------:R2:W-:Y:S02]  /*1ce0*/  @!P2 STS [R21+-0x4], R18 ;  /* 0xfffffc121500a388 */ /* 0x0005e40000000800 */
.L_x_37:
[----:B------:R-:W-:Y:S05]  /*1cf0*/  BSYNC.RECONVERGENT B1 ;  /* 0x0000000000017941 */ /* 0x000fea0003800200 */
.L_x_36:
[----:B------:R-:W-:Y:S04]  /*1d00*/  BSSY.RECONVERGENT B1, `(.L_x_38) ;  /* 0x000000e000017945 */ /* 0x000fe80003800200 */
[----:B------:R-:W-:Y:S05]  /*1d10*/  @P0 BRA `(.L_x_39) ;  /* 0x0000000000300947 */ /* 0x000fea0003800000 */
[----:B------:R-:W3:Y:S01]  /*1d20*/  LDCU.64 UR4, c[0x0][0x380] ;  /* 0x00007000ff0477ac */ /* 0x000ee20008000a00 */
[----:B------:R-:W-:Y:S02]  /*1d30*/  SHF.R.S32.HI R14, RZ, 0x1f, R16 ;  /* 0x0000001fff0e7819 */ /* 0x000fe40000011410 */
[----:B------:R-:W-:-:S04]  /*1d40*/  IADD3 R16, P0, PT, R19, R16, RZ ;  /* 0x0000001013107210 */ /* 0x000fc80007f1e0ff */
[----:B------:R-:W-:Y:S02]  /*1d50*/  LEA.HI.X.SX32 R19, R19, R14, 0x1, P0 ;  /* 0x0000000e13137211 */ /* 0x000fe400000f0eff */
[----:B---3--:R-:W-:-:S04]  /*1d60*/  LEA R14, P0, R16, UR4, 0x2 ;  /* 0x00000004100e7c11 */ /* 0x008fc8000f8010ff */
[----:B------:R-:W-:-:S05]  /*1d70*/  LEA.HI.X R15, R16, UR5, R19, 0x2, P0 ;  /* 0x00000005100f7c11 */ /* 0x000fca00080f1413 */
[----:B------:R-:W3:Y:S01]  /*1d80*/  LDG.E R14, desc[UR6][R14.64+0x4] ;  /* 0x000004060e0e7981 */ /* 0x000ee2000c1e1900 */
[----:B------:R-:W-:-:S05]  /*1d90*/  IMAD R16, R8, 0x4, R3 ;  /* 0x0000000408107824 */ /* 0x000fca00078e0203 */
[----:B------:R-:W4:Y:S01]  /*1da0*/  LDS R8, [R16+0x4] ;  /* 0x0000040010087984 */ /* 0x000f220000000800 */
[----:B---3--:R-:W-:-:S05]  /*1db0*/  IMAD.IADD R9, R14, 0x1, R9 ;  /* 0x000000010e097824 */ /* 0x008fca00078e0209 */
[----:B----4-:R-:W-:-:S13]  /*1dc0*/  ISETP.GE.AND P0, PT, R9, R8, PT ;  /* 0x000000080900720c */ /* 0x010fda0003f06270 */
[----:B------:R3:W-:Y:S02]  /*1dd0*/  @!P0 STS [R16+0x4], R9 ;  /* 0x0000040910008388 */ /* 0x0007e40000000800 */
.L_x_39:
[----:B------:R-:W-:Y:S05]  /*1de0*/  BSYNC.RECONVERGENT B1 ;  /* 0x0000000000017941 */ /* 0x000fea0003800200 */
.L_x_38:
[----:B------:R-:W-:Y:S05]  /*1df0*/  @P1 BRA `(.L_x_40) ;  /* 0xffffffe8006c1947 */ /* 0x000fea000383ffff */
.L_x_31:
[----:B------:R-:W-:Y:S05]  /*1e00*/  BSYNC.RECONVERGENT B0 ;  /* 0x0000000000007941 */ /* 0x000fea0003800200 */
.L_x_7:
[----:B------:R-:W-:Y:S05]  /*1e10*/  BRA `(.L_x_41) ;  /* 0x0000000000147947 */ /* 0x000fea0003800000 */
.L_x_2:
[----:B0-----:R-:W0:Y:S02]  /*1e20*/  LDC.64 R10, c[0x0][0x380] ;  /* 0x0000e000ff0a7b82 */ /* 0x001e240000000a00 */
[----:B0-----:R-:W-:-:S06]  /*1e30*/  IMAD.WIDE.U32 R10, R8, 0x4, R10 ;  /* 0x00000004080a7825 */ /* 0x001fcc00078e000a */
[----:B------:R-:W2:Y:S01]  /*1e40*/  LDG.E R10, desc[UR6][R10.64] ;  /* 0x000000060a0a7981 */ /* 0x000ea2000c1e1900 */
[----:B------:R-:W-:-:S05]  /*1e50*/  IMAD R9, R8, 0x4, R3 ;  /* 0x0000000408097824 */ /* 0x000fca00078e0203 */
[----:B--2---:R0:W-:Y:S02]  /*1e60*/  STS [R9], R10 ;  /* 0x0000000a09007388 */ /* 0x0041e40000000800 */
.L_x_41:
[----:B------:R-:W4:Y:S02]  /*1e70*/  LDCU UR4, c[0x0][0x390] ;  /* 0x00007200ff0477ac */ /* 0x000f240008000800 */
[----:B----4-:R-:W-:-:S04]  /*1e80*/  IMAD R6, R6, UR4, R5 ;  /* 0x0000000406067c24 */ /* 0x010fc8000f8e0205 */
[----:B------:R-:W-:Y:S02]  /*1e90*/  IMAD R6, R6, 0x4, R3 ;  /* 0x0000000406067824 */ /* 0x000fe400078e0203 */
[----:B------:R-:W4:Y:S03]  /*1ea0*/  LDC.64 R2, c[0x0][0x388] ;  /* 0x0000e200ff027b82 */ /* 0x000f260000000a00 */
[----:B------:R-:W5:Y:S01]  /*1eb0*/  LDS R5, [R6] ;  /* 0x0000000006057984 */ /* 0x000f620000000800 */
[----:B----4-:R-:W-:-:S05]  /*1ec0*/  IMAD.WIDE R2, R7, 0x4, R2 ;  /* 0x0000000407027825 */ /* 0x010fca00078e0202 */
[----:B-----5:R-:W-:Y:S01]  /*1ed0*/  STG.E desc[UR6][R2.64], R5 ;  /* 0x0000000502007986 */ /* 0x020fe2000c101906 */
[----:B------:R-:W-:Y:S05]  /*1ee0*/  EXIT ;  /* 0x000000000000794d */ /* 0x000fea0003800000 */
.L_x_42:
        /* <DEDUP_REMOVED lines=9> */
.L_x_44:


//--------------------- .nv.shared._Z14fastPathKernelPKiPiiiS1_S1_S1_S1_ --------------------------
	.section	.nv.shared._Z14fastPathKernelPKiPiiiS1_S1_S1_S1_,"aw",@nobits
	.sectionflags	@""
	.align	16
	.zero		1024


//--------------------- .nv.shared.reserved.0     --------------------------
	.section	.nv.shared.reserved.0,"aw",@nobits
	.weak		__nv_reservedSMEM_offset_0_alias
	.size		__nv_reservedSMEM_offset_0_alias, 0, 64
	.other		__nv_reservedSMEM_offset_0_alias,@"STO_CUDA_RESERVED_SHARED STV_DEFAULT"
__nv_reservedSMEM_offset_0_alias:
	.zero		0
	.zero		64


//--------------------- .nv.shared._Z23dijkstraKernelOptimizedPKiPiiiS1_S1_S1_S1_ --------------------------
	.section	.nv.shared._Z23dijkstraKernelOptimizedPKiPiiiS1_S1_S1_S1_,"aw",@nobits
	.sectionflags	@""
	.align	16
	.zero		1024


//--------------------- .nv.constant0._Z14fastPathKernelPKiPiiiS1_S1_S1_S1_ --------------------------
	.section	.nv.constant0._Z14fastPathKernelPKiPiiiS1_S1_S1_S1_,"a",@progbits
	.sectionflags	@""
	.align	4
.nv.constant0._Z14fastPathKernelPKiPiiiS1_S1_S1_S1_:
	.zero		952


//--------------------- .nv.constant0._Z23dijkstraKernelOptimizedPKiPiiiS1_S1_S1_S1_ --------------------------
	.section	.nv.constant0._Z23dijkstraKernelOptimizedPKiPiiiS1_S1_S1_S1_,"a",@progbits
	.sectionflags	@""
	.align	4
.nv.constant0._Z23dijkstraKernelOptimizedPKiPiiiS1_S1_S1_S1_:
	.zero		952


//--------------------- SYMBOLS --------------------------

	.type		.nv.reservedSmem.offset0,@object
	.size		.nv.reservedSmem.offset0,0x4
	.type		.nv.reservedSmem.cap,@object
	.size		.nv.reservedSmem.cap,0x4
